// auto-generated by cutlass_sweep.fmha — config: {"arch": "sm_90", "direction": "fwd", "dtype": "bf16", "head_dim": 48, "mask": "residual", "schedule": "pingpong", "tile_kv": 128, "tile_q": 128}
#include "cutlass/cutlass.h"
#include "cute/tensor.hpp"
#include "cutlass/device_kernel.h"
#include "cutlass/kernel_hardware_info.h"
#include "88_hopper_fmha/collective/fmha_fusion.hpp"
#include "88_hopper_fmha/kernel/fmha_kernel_builder.hpp"

using namespace cute;
using Element = cutlass::bfloat16_t;
using TileShape = Shape<_128, _128, _48>;
using StrideQ = cute::tuple<int, _1, cute::tuple<int, int>>;
using StrideK = cute::tuple<int, _1, cute::tuple<int, int>>;
using StrideV = cute::tuple<int, cute::_1, cute::tuple<int, int>>;

using Kernel = typename cutlass::fmha::kernel::FmhaBuilder<
    Element, float, float,
    TileShape, StrideQ, StrideK, StrideV,
    cutlass::fmha::collective::ResidualFusion,
    cutlass::gemm::KernelTmaWarpSpecializedPingpong
  >::Kernel;

auto* _anchor = &cutlass::device_kernel<Kernel>;


// ===== COMPILED SASS (sm_90a) =====

	.target	sm_90a

	.elftype	@"ET_EXEC"


//--------------------- .note.nv.tkinfo           --------------------------
	.section	.note.nv.tkinfo,"",@"SHT_NOTE"
	.sectionflags	@"SHF_NOTE_NV_TKINFO"
	.tkinfo
        /*0018*/ 	.word	0x00000002
        /*0030*/ 	.string	""
        /*0030*/ 	.string	"ptxas"
        /*0030*/ 	.string	"Cuda compilation tools, release 13.0, V13.0.88"
        /*0030*/ 	.string	"Build cuda_13.0.r13.0/compiler.36424714_0"
        /*0030*/ 	.string	"-arch sm_90a -m 64 "



//--------------------- .note.nv.cuinfo           --------------------------
	.section	.note.nv.cuinfo,"",@"SHT_NOTE"
	.sectionflags	@"SHF_NOTE_NV_CUINFO"
        /*0018*/ 	.short	0x0002
        /*001a*/ 	.short	0x005a
        /*001c*/ 	.short	0x0082
	.zero		2


//--------------------- .nv.info                  --------------------------
	.section	.nv.info,"",@"SHT_CUDA_INFO"
	.align	4


	//----- nvinfo : EIATTR_REGCOUNT
	.align		4
        /*0000*/ 	.byte	0x04, 0x2f
        /*0002*/ 	.short	(.L_16 - .L_15)
	.align		4
.L_15:
        /*0004*/ 	.word	index@(_ZN7cutlass13device_kernelINS_4fmha6kernel28FmhaKernelTmaWarpSpecializedINS1_10collective30FmhaMainloopTmaWarpSpecializedINS_10bfloat16_tEffN4cute5tupleIJNS7_1CILi128EEESA_NS9_ILi48EEEEEENS8_IJiNS9_ILi1EEENS8_IJiiEEEEEESF_SF_NS4_14ResidualFusionEJNS2_6OptionILNS2_3TagE0ENS9_ILb1EEEEENSH_ILSI_2ESJ_EEEEENS4_15FmhaFwdEpilogueIS6_fNS8_IJNS9_ILi64EEESB_SA_EEEEENS2_23PersistentTileSchedulerEJSK_SL_EEEEEvNT_6ParamsE)
        /*0008*/ 	.word	0x000000a8


	//----- nvinfo : EIATTR_FRAME_SIZE
	.align		4
.L_16:
        /*000c*/ 	.byte	0x04, 0x11
        /*000e*/ 	.short	(.L_18 - .L_17)
	.align		4
.L_17:
        /*0010*/ 	.word	index@($__internal_0_$__cuda_sm20_rcp_rn_f32_slowpath)
        /*0014*/ 	.word	0x00000000


	//----- nvinfo : EIATTR_FRAME_SIZE
	.align		4
.L_18:
        /*0018*/ 	.byte	0x04, 0x11
        /*001a*/ 	.short	(.L_20 - .L_19)
	.align		4
.L_19:
        /*001c*/ 	.word	index@(_ZN7cutlass13device_kernelINS_4fmha6kernel28FmhaKernelTmaWarpSpecializedINS1_10collective30FmhaMainloopTmaWarpSpecializedINS_10bfloat16_tEffN4cute5tupleIJNS7_1CILi128EEESA_NS9_ILi48EEEEEENS8_IJiNS9_ILi1EEENS8_IJiiEEEEEESF_SF_NS4_14ResidualFusionEJNS2_6OptionILNS2_3TagE0ENS9_ILb1EEEEENSH_ILSI_2ESJ_EEEEENS4_15FmhaFwdEpilogueIS6_fNS8_IJNS9_ILi64EEESB_SA_EEEEENS2_23PersistentTileSchedulerEJSK_SL_EEEEEvNT_6ParamsE)
        /*0020*/ 	.word	0x00000000


	//----- nvinfo : EIATTR_MIN_STACK_SIZE
	.align		4
.L_20:
        /*0024*/ 	.byte	0x04, 0x12
        /*0026*/ 	.short	(.L_22 - .L_21)
	.align		4
.L_21:
        /*0028*/ 	.word	index@(_ZN7cutlass13device_kernelINS_4fmha6kernel28FmhaKernelTmaWarpSpecializedINS1_10collective30FmhaMainloopTmaWarpSpecializedINS_10bfloat16_tEffN4cute5tupleIJNS7_1CILi128EEESA_NS9_ILi48EEEEEENS8_IJiNS9_ILi1EEENS8_IJiiEEEEEESF_SF_NS4_14ResidualFusionEJNS2_6OptionILNS2_3TagE0ENS9_ILb1EEEEENSH_ILSI_2ESJ_EEEEENS4_15FmhaFwdEpilogueIS6_fNS8_IJNS9_ILi64EEESB_SA_EEEEENS2_23PersistentTileSchedulerEJSK_SL_EEEEEvNT_6ParamsE)
        /*002c*/ 	.word	0x00000000
.L_22:


//--------------------- .nv.compat                --------------------------
	.section	.nv.compat,"",@"SHT_CUDA_COMPAT_INFO"
	.align	4
        /*0000*/ 	.byte	0x02, 0x09, 0x01, 0x00, 0x02, 0x02, 0x04, 0x00, 0x02, 0x05, 0x05, 0x00, 0x03, 0x07, 0x01, 0x01
        /*0010*/ 	.byte	0x02, 0x03, 0x01, 0x00, 0x02, 0x06, 0x01, 0x00, 0x04, 0x0b, 0x08, 0x00, 0x00, 0x00, 0x00, 0x00
        /*0020*/ 	.byte	0x00, 0x00, 0x00, 0x00


//--------------------- .nv.info._ZN7cutlass13device_kernelINS_4fmha6kernel28FmhaKernelTmaWarpSpecializedINS1_10collective30FmhaMainloopTmaWarpSpecializedINS_10bfloat16_tEffN4cute5tupleIJNS7_1CILi128EEESA_NS9_ILi48EEEEEENS8_IJiNS9_ILi1EEENS8_IJiiEEEEEESF_SF_NS4_14ResidualFusionEJNS2_6OptionILNS2_3TagE0ENS9_ILb1EEEEENSH_ILSI_2ESJ_EEEEENS4_15FmhaFwdEpilogueIS6_fNS8_IJNS9_ILi64EEESB_SA_EEEEENS2_23PersistentTileSchedulerEJSK_SL_EEEEEvNT_6ParamsE --------------------------
	.section	.nv.info._ZN7cutlass13device_kernelINS_4fmha6kernel28FmhaKernelTmaWarpSpecializedINS1_10collective30FmhaMainloopTmaWarpSpecializedINS_10bfloat16_tEffN4cute5tupleIJNS7_1CILi128EEESA_NS9_ILi48EEEEEENS8_IJiNS9_ILi1EEENS8_IJiiEEEEEESF_SF_NS4_14ResidualFusionEJNS2_6OptionILNS2_3TagE0ENS9_ILb1EEEEENSH_ILSI_2ESJ_EEEEENS4_15FmhaFwdEpilogueIS6_fNS8_IJNS9_ILi64EEESB_SA_EEEEENS2_23PersistentTileSchedulerEJSK_SL_EEEEEvNT_6ParamsE,"",@"SHT_CUDA_INFO"
	.sectionflags	@""
	.align	4


	//----- nvinfo : EIATTR_CUDA_API_VERSION
	.align		4
        /*0000*/ 	.byte	0x04, 0x37
        /*0002*/ 	.short	(.L_24 - .L_23)
.L_23:
        /*0004*/ 	.word	0x00000082


	//----- nvinfo : EIATTR_KPARAM_INFO
	.align		4
.L_24:
        /*0008*/ 	.byte	0x04, 0x17
        /*000a*/ 	.short	(.L_26 - .L_25)
.L_25:
        /*000c*/ 	.word	0x00000000
        /*0010*/ 	.short	0x0000
        /*0012*/ 	.short	0x0070
        /*0014*/ 	.byte	0x00, 0xf0, 0x01, 0x20


	//----- nvinfo : EIATTR_SPARSE_MMA_MASK
	.align		4
.L_26:
        /*0018*/ 	.byte	0x03, 0x50
        /*001a*/ 	.short	0x0000


	//----- nvinfo : EIATTR_MAXREG_COUNT
	.align		4
        /*001c*/ 	.byte	0x03, 0x1b
        /*001e*/ 	.short	0x00a8


	//----- nvinfo : EIATTR_NUM_BARRIERS
	.align		4
        /*0020*/ 	.byte	0x02, 0x4c
        /*0022*/ 	.byte	0x02
	.zero		1


	//----- nvinfo : EIATTR_EXTERNS
	.align		4
        /*0024*/ 	.byte	0x04, 0x0f
        /*0026*/ 	.short	(.L_28 - .L_27)


	//   ....[0]....
	.align		4
.L_27:
        /*0028*/ 	.word	index@(__assertfail)


	//----- nvinfo : EIATTR_MERCURY_ISA_VERSION
	.align		4
.L_28:
        /*002c*/ 	.byte	0x03, 0x5f
        /*002e*/ 	.short	0x0101


	//----- nvinfo : EIATTR_INT_WARP_WIDE_INSTR_OFFSETS
	.align		4
        /*0030*/ 	.byte	0x04, 0x31
        /*0032*/ 	.short	(.L_30 - .L_29)


	//   ....[0]....
.L_29:
        /*0034*/ 	.word	0x00000760


	//   ....[1]....
        /*0038*/ 	.word	0x00000770


	//   ....[2]....
        /*003c*/ 	.word	0x00000780


	//   ....[3]....
        /*0040*/ 	.word	0x00000790


	//   ....[4]....
        /*0044*/ 	.word	0x00000800


	//   ....[5]....
        /*0048*/ 	.word	0x000009c0


	//   ....[6]....
        /*004c*/ 	.word	0x00000a70


	//----- nvinfo : EIATTR_COOP_GROUP_MASK_REGIDS
	.align		4
.L_30:
        /*0050*/ 	.byte	0x04, 0x29
        /*0052*/ 	.short	(.L_32 - .L_31)


	//   ....[0]....
.L_31:
        /*0054*/ 	.word	0xffffffff


	//   ....[1]....
        /*0058*/ 	.word	0xffffffff


	//   ....[2]....
        /*005c*/ 	.word	0xffffffff


	//   ....[3]....
        /*0060*/ 	.word	0xffffffff


	//   ....[4]....
        /*0064*/ 	.word	0xffffffff


	//   ....[5]....
        /*0068*/ 	.word	0xffffffff


	//   ....[6]....
        /*006c*/ 	.word	0xffffffff


	//   ....[7]....
        /*0070*/ 	.word	0xffffffff


	//   ....[8]....
        /*0074*/ 	.word	0xffffffff


	//   ....[9]....
        /*0078*/ 	.word	0xffffffff


	//   ....[10]....
        /*007c*/ 	.word	0xffffffff


	//   ....[11]....
        /*0080*/ 	.word	0xffffffff


	//   ....[12]....
        /*0084*/ 	.word	0xffffffff


	//   ....[13]....
        /*0088*/ 	.word	0xffffffff


	//   ....[14]....
        /*008c*/ 	.word	0xffffffff


	//   ....[15]....
        /*0090*/ 	.word	0xffffffff


	//   ....[16]....
        /*0094*/ 	.word	0xffffffff


	//   ....[17]....
        /*0098*/ 	.word	0xffffffff


	//   ....[18]....
        /*009c*/ 	.word	0xffffffff


	//   ....[19]....
        /*00a0*/ 	.word	0xffffffff


	//   ....[20]....
        /*00a4*/ 	.word	0xffffffff


	//   ....[21]....
        /*00a8*/ 	.word	0xffffffff


	//----- nvinfo : EIATTR_COOP_GROUP_INSTR_OFFSETS
	.align		4
.L_32:
        /*00ac*/ 	.byte	0x04, 0x28
        /*00ae*/ 	.short	(.L_34 - .L_33)


	//   ....[0]....
.L_33:
        /*00b0*/ 	.word	0x00000070


	//   ....[1]....
        /*00b4*/ 	.word	0x000000a0


	//   ....[2]....
        /*00b8*/ 	.word	0x000001d0


	//   ....[3]....
        /*00bc*/ 	.word	0x000003e0


	//   ....[4]....
        /*00c0*/ 	.word	0x000005a0


	//   ....[5]....
        /*00c4*/ 	.word	0x00000700


	//   ....[6]....
        /*00c8*/ 	.word	0x00001ea0


	//   ....[7]....
        /*00cc*/ 	.word	0x00001f60


	//   ....[8]....
        /*00d0*/ 	.word	0x000027e0


	//   ....[9]....
        /*00d4*/ 	.word	0x00002910


	//   ....[10]....
        /*00d8*/ 	.word	0x00004ae0


	//   ....[11]....
        /*00dc*/ 	.word	0x00004b00


	//   ....[12]....
        /*00e0*/ 	.word	0x00005430


	//   ....[13]....
        /*00e4*/ 	.word	0x00005540


	//   ....[14]....
        /*00e8*/ 	.word	0x000080c0


	//   ....[15]....
        /*00ec*/ 	.word	0x000081c0


	//   ....[16]....
        /*00f0*/ 	.word	0x00008aa0


	//   ....[17]....
        /*00f4*/ 	.word	0x00008be0


	//   ....[18]....
        /*00f8*/ 	.word	0x0000ad40


	//   ....[19]....
        /*00fc*/ 	.word	0x0000ad80


	//   ....[20]....
        /*0100*/ 	.word	0x0000adc0


	//   ....[21]....
        /*0104*/ 	.word	0x0000add0


	//----- nvinfo : EIATTR_REG_RECONFIG
	.align		4
.L_34:
        /*0108*/ 	.byte	0x01, 0x54
	.zero		2


	//----- nvinfo : EIATTR_SYSCALL_OFFSETS
	.align		4
        /*010c*/ 	.byte	0x04, 0x46
        /*010e*/ 	.short	(.L_36 - .L_35)


	//   ....[0]....
.L_35:
        /*0110*/ 	.word	0x0000b790


	//   ....[1]....
        /*0114*/ 	.word	0x0000b8f0


	//----- nvinfo : EIATTR_MBARRIER_INSTR_OFFSETS
	.align		4
.L_36:
        /*0118*/ 	.byte	0x04, 0x39
        /*011a*/ 	.short	(.L_38 - .L_37)


	//   ....[0]....
.L_37:
        /*011c*/ 	.word	0x00000390
        /*0120*/ 	.word	0x000000ff
        /*0124*/ 	.word	0x00014250
        /*0128*/ 	.short	0x0100
        /*012a*/ 	.byte	0x08
	.zero		1


	//   ....[1]....
        /*012c*/ 	.word	0x000003a0
        /*0130*/ 	.word	0x000000ff
        /*0134*/ 	.word	0x00014260
        /*0138*/ 	.short	0x0100
        /*013a*/ 	.byte	0x08
	.zero		1


	//   ....[2]....
        /*013c*/ 	.word	0x000003b0
        /*0140*/ 	.word	0x000000ff
        /*0144*/ 	.word	0x00014258
        /*0148*/ 	.short	0x0100
        /*014a*/ 	.byte	0x08
	.zero		1


	//   ....[3]....
        /*014c*/ 	.word	0x000003c0
        /*0150*/ 	.word	0x000000ff
        /*0154*/ 	.word	0x00014268
        /*0158*/ 	.short	0x0100
        /*015a*/ 	.byte	0x08
	.zero		1


	//   ....[4]....
        /*015c*/ 	.word	0x000004f0
        /*0160*/ 	.word	0x000000ff
        /*0164*/ 	.word	0x00014200
        /*0168*/ 	.short	0x0100
        /*016a*/ 	.byte	0x08
	.zero		1


	//   ....[5]....
        /*016c*/ 	.word	0x00000500
        /*0170*/ 	.word	0x000000ff
        /*0174*/ 	.word	0x00014228
        /*0178*/ 	.short	0x0100
        /*017a*/ 	.byte	0x08
	.zero		1


	//   ....[6]....
        /*017c*/ 	.word	0x00000510
        /*0180*/ 	.word	0x000000ff
        /*0184*/ 	.word	0x00014208
        /*0188*/ 	.short	0x0100
        /*018a*/ 	.byte	0x08
	.zero		1


	//   ....[7]....
        /*018c*/ 	.word	0x00000520
        /*0190*/ 	.word	0x000000ff
        /*0194*/ 	.word	0x00014230
        /*0198*/ 	.short	0x0100
        /*019a*/ 	.byte	0x08
	.zero		1


	//   ....[8]....
        /*019c*/ 	.word	0x00000530
        /*01a0*/ 	.word	0x000000ff
        /*01a4*/ 	.word	0x00014210
        /*01a8*/ 	.short	0x0100
        /*01aa*/ 	.byte	0x08
	.zero		1


	//   ....[9]....
        /*01ac*/ 	.word	0x00000540
        /*01b0*/ 	.word	0x000000ff
        /*01b4*/ 	.word	0x00014238
        /*01b8*/ 	.short	0x0100
        /*01ba*/ 	.byte	0x08
	.zero		1


	//   ....[10]....
        /*01bc*/ 	.word	0x00000550
        /*01c0*/ 	.word	0x000000ff
        /*01c4*/ 	.word	0x00014218
        /*01c8*/ 	.short	0x0100
        /*01ca*/ 	.byte	0x08
	.zero		1


	//   ....[11]....
        /*01cc*/ 	.word	0x00000560
        /*01d0*/ 	.word	0x000000ff
        /*01d4*/ 	.word	0x00014240
        /*01d8*/ 	.short	0x0100
        /*01da*/ 	.byte	0x08
	.zero		1


	//   ....[12]....
        /*01dc*/ 	.word	0x00000570
        /*01e0*/ 	.word	0x000000ff
        /*01e4*/ 	.word	0x00014220
        /*01e8*/ 	.short	0x0100
        /*01ea*/ 	.byte	0x08
	.zero		1


	//   ....[13]....
        /*01ec*/ 	.word	0x00000580
        /*01f0*/ 	.word	0x000000ff
        /*01f4*/ 	.word	0x00014248
        /*01f8*/ 	.short	0x0100
        /*01fa*/ 	.byte	0x08
	.zero		1


	//   ....[14]....
        /*01fc*/ 	.word	0x000006b0
        /*0200*/ 	.word	0x000000ff
        /*0204*/ 	.word	0x00014270
        /*0208*/ 	.short	0x0100
        /*020a*/ 	.byte	0x08
	.zero		1


	//   ....[15]....
        /*020c*/ 	.word	0x000006c0
        /*0210*/ 	.word	0x000000ff
        /*0214*/ 	.word	0x00014280
        /*0218*/ 	.short	0x0100
        /*021a*/ 	.byte	0x08
	.zero		1


	//   ....[16]....
        /*021c*/ 	.word	0x000006d0
        /*0220*/ 	.word	0x000000ff
        /*0224*/ 	.word	0x00014278
        /*0228*/ 	.short	0x0100
        /*022a*/ 	.byte	0x08
	.zero		1


	//   ....[17]....
        /*022c*/ 	.word	0x000006e0
        /*0230*/ 	.word	0x000000ff
        /*0234*/ 	.word	0x00014288
        /*0238*/ 	.short	0x0100
        /*023a*/ 	.byte	0x08
	.zero		1


	//   ....[18]....
        /*023c*/ 	.word	0x00000820
        /*0240*/ 	.word	0x000000ff
        /*0244*/ 	.word	0x00014290
        /*0248*/ 	.short	0x0100
        /*024a*/ 	.byte	0x06
	.zero		1


	//   ....[19]....
        /*024c*/ 	.word	0x00000830
        /*0250*/ 	.word	0x000000ff
        /*0254*/ 	.word	0x00014298
        /*0258*/ 	.short	0x0100
        /*025a*/ 	.byte	0x06
	.zero		1


	//   ....[20]....
        /*025c*/ 	.word	0x00000840
        /*0260*/ 	.word	0x000000ff
        /*0264*/ 	.word	0x000142a0
        /*0268*/ 	.short	0x0100
        /*026a*/ 	.byte	0x06
	.zero		1


	//   ....[21]....
        /*026c*/ 	.word	0x00000850
        /*0270*/ 	.word	0x000000ff
        /*0274*/ 	.word	0x000142a8
        /*0278*/ 	.short	0x0100
        /*027a*/ 	.byte	0x06
	.zero		1


	//   ....[22]....
        /*027c*/ 	.word	0x00000950
        /*0280*/ 	.word	0x000000ff
        /*0284*/ 	.word	0x000142c0
        /*0288*/ 	.short	0x0100
        /*028a*/ 	.byte	0x08
	.zero		1


	//   ....[23]....
        /*028c*/ 	.word	0x00000960
        /*0290*/ 	.word	0x000000ff
        /*0294*/ 	.word	0x000142d8
        /*0298*/ 	.short	0x0100
        /*029a*/ 	.byte	0x08
	.zero		1


	//   ....[24]....
        /*029c*/ 	.word	0x00000970
        /*02a0*/ 	.word	0x000000ff
        /*02a4*/ 	.word	0x000142c8
        /*02a8*/ 	.short	0x0100
        /*02aa*/ 	.byte	0x08
	.zero		1


	//   ....[25]....
        /*02ac*/ 	.word	0x00000980
        /*02b0*/ 	.word	0x000000ff
        /*02b4*/ 	.word	0x000142e0
        /*02b8*/ 	.short	0x0100
        /*02ba*/ 	.byte	0x08
	.zero		1


	//   ....[26]....
        /*02bc*/ 	.word	0x00000990
        /*02c0*/ 	.word	0x000000ff
        /*02c4*/ 	.word	0x000142d0
        /*02c8*/ 	.short	0x0100
        /*02ca*/ 	.byte	0x08
	.zero		1


	//   ....[27]....
        /*02cc*/ 	.word	0x000009a0
        /*02d0*/ 	.word	0x000000ff
        /*02d4*/ 	.word	0x000142e8
        /*02d8*/ 	.short	0x0100
        /*02da*/ 	.byte	0x08
	.zero		1


	//   ....[28]....
        /*02dc*/ 	.word	0x00000aa0
        /*02e0*/ 	.word	0x000000ff
        /*02e4*/ 	.word	0x000142b0
        /*02e8*/ 	.short	0x0100
        /*02ea*/ 	.byte	0x06
	.zero		1


	//   ....[29]....
        /*02ec*/ 	.word	0x000012a0
        /*02f0*/ 	.word	0x000000ff
        /*02f4*/ 	.word	0x00014250
        /*02f8*/ 	.short	0x010a
        /*02fa*/ 	.byte	0x04
	.zero		1


	//   ....[30]....
        /*02fc*/ 	.word	0x00001350
        /*0300*/ 	.word	0x000000ff
        /*0304*/ 	.word	0x00014200
        /*0308*/ 	.short	0x010a
        /*030a*/ 	.byte	0x12
	.zero		1


	//   ....[31]....
        /*030c*/ 	.word	0x00001370
        /*0310*/ 	.word	0x000000ff
        /*0314*/ 	.word	0xfffffff8
        /*0318*/ 	.short	0x010a
        /*031a*/ 	.byte	0x10
	.zero		1


	//   ....[32]....
        /*031c*/ 	.word	0x00003a50
        /*0320*/ 	.word	0x0000001a
        /*0324*/ 	.word	0x00000000
        /*0328*/ 	.short	0x0101
        /*032a*/ 	.byte	0x13
	.zero		1


	//   ....[33]....
        /*032c*/ 	.word	0x00003ca0
        /*0330*/ 	.word	0x000000ff
        /*0334*/ 	.word	0x00014200
        /*0338*/ 	.short	0x010a
        /*033a*/ 	.byte	0x06
	.zero		1


	//   ....[34]....
        /*033c*/ 	.word	0x000045c0
        /*0340*/ 	.word	0x000000ff
        /*0344*/ 	.word	0x00000000
        /*0348*/ 	.short	0x0101
        /*034a*/ 	.byte	0x12
	.zero		1


	//   ....[35]....
        /*034c*/ 	.word	0x00004720
        /*0350*/ 	.word	0x000000ff
        /*0354*/ 	.word	0x00014200
        /*0358*/ 	.short	0x010a
        /*035a*/ 	.byte	0x06
	.zero		1


	//   ....[36]....
        /*035c*/ 	.word	0x000066f0
        /*0360*/ 	.word	0x000000ff
        /*0364*/ 	.word	0x00014200
        /*0368*/ 	.short	0x010a
        /*036a*/ 	.byte	0x06
	.zero		1


	//   ....[37]....
        /*036c*/ 	.word	0x00006a10
        /*0370*/ 	.word	0x000000ff
        /*0374*/ 	.word	0x00014200
        /*0378*/ 	.short	0x010a
        /*037a*/ 	.byte	0x06
	.zero		1


	//   ....[38]....
        /*037c*/ 	.word	0x00007320
        /*0380*/ 	.word	0x000000ff
        /*0384*/ 	.word	0x00000000
        /*0388*/ 	.short	0x0101
        /*038a*/ 	.byte	0x06
	.zero		1


	//   ....[39]....
        /*038c*/ 	.word	0x000073d0
        /*0390*/ 	.word	0x000000ff
        /*0394*/ 	.word	0x00000000
        /*0398*/ 	.short	0x0101
        /*039a*/ 	.byte	0x06
	.zero		1


	//   ....[40]....
        /*039c*/ 	.word	0x00007580
        /*03a0*/ 	.word	0x000000ff
        /*03a4*/ 	.word	0x00014200
        /*03a8*/ 	.short	0x010a
        /*03aa*/ 	.byte	0x06
	.zero		1


	//   ....[41]....
        /*03ac*/ 	.word	0x00009e70
        /*03b0*/ 	.word	0x000000ff
        /*03b4*/ 	.word	0x00014200
        /*03b8*/ 	.short	0x010a
        /*03ba*/ 	.byte	0x06
	.zero		1


	//   ....[42]....
        /*03bc*/ 	.word	0x0000a120
        /*03c0*/ 	.word	0x000000ff
        /*03c4*/ 	.word	0x00014200
        /*03c8*/ 	.short	0x010a
        /*03ca*/ 	.byte	0x06
	.zero		1


	//   ....[43]....
        /*03cc*/ 	.word	0x0000aa30
        /*03d0*/ 	.word	0x000000ff
        /*03d4*/ 	.word	0x00000000
        /*03d8*/ 	.short	0x0101
        /*03da*/ 	.byte	0x06
	.zero		1


	//   ....[44]....
        /*03dc*/ 	.word	0x0000aae0
        /*03e0*/ 	.word	0x000000ff
        /*03e4*/ 	.word	0x00000000
        /*03e8*/ 	.short	0x0101
        /*03ea*/ 	.byte	0x06
	.zero		1


	//   ....[45]....
        /*03ec*/ 	.word	0x0000ac90
        /*03f0*/ 	.word	0x000000ff
        /*03f4*/ 	.word	0x00000000
        /*03f8*/ 	.short	0x0101
        /*03fa*/ 	.byte	0x04
	.zero		1


	//   ....[46]....
        /*03fc*/ 	.word	0x0000ad10
        /*0400*/ 	.word	0x000000ff
        /*0404*/ 	.word	0x00000000
        /*0408*/ 	.short	0x0101
        /*040a*/ 	.byte	0x11
	.zero		1


	//   ....[47]....
        /*040c*/ 	.word	0x0000b250
        /*0410*/ 	.word	0x000000ff
        /*0414*/ 	.word	0x00000008
        /*0418*/ 	.short	0x010a
        /*041a*/ 	.byte	0x10
	.zero		1


	//   ....[48]....
        /*041c*/ 	.word	0x0000c1b0
        /*0420*/ 	.word	0x00000000
        /*0424*/ 	.word	0x00014290
        /*0428*/ 	.short	0x0101
        /*042a*/ 	.byte	0x2d
	.zero		1


	//   ....[49]....
        /*042c*/ 	.word	0x0000c570
        /*0430*/ 	.word	0x00000007
        /*0434*/ 	.word	0x00014260
        /*0438*/ 	.short	0x010a
        /*043a*/ 	.byte	0x3f
	.zero		1


	//   ....[50]....
        /*043c*/ 	.word	0x0000c890
        /*0440*/ 	.word	0x00000007
        /*0444*/ 	.word	0x000142b0
        /*0448*/ 	.short	0x0101
        /*044a*/ 	.byte	0x3f
	.zero		1


	//   ....[51]....
        /*044c*/ 	.word	0x0000c8a0
        /*0450*/ 	.word	0x00000007
        /*0454*/ 	.word	0x000142b0
        /*0458*/ 	.short	0x010a
        /*045a*/ 	.byte	0x3f
	.zero		1


	//   ....[52]....
        /*045c*/ 	.word	0x0000c940
        /*0460*/ 	.word	0x00000004
        /*0464*/ 	.word	0x00014260
        /*0468*/ 	.short	0x010a
        /*046a*/ 	.byte	0x3f
	.zero		1


	//   ....[53]....
        /*046c*/ 	.word	0x0000cf50
        /*0470*/ 	.word	0x00000008
        /*0474*/ 	.word	0x00014228
        /*0478*/ 	.short	0x010a
        /*047a*/ 	.byte	0x3f
	.zero		1


	//   ....[54]....
        /*047c*/ 	.word	0x0000d270
        /*0480*/ 	.word	0x00000004
        /*0484*/ 	.word	0x000142b0
        /*0488*/ 	.short	0x0101
        /*048a*/ 	.byte	0x3f
	.zero		1


	//   ....[55]....
        /*048c*/ 	.word	0x0000d280
        /*0490*/ 	.word	0x00000004
        /*0494*/ 	.word	0x000142b0
        /*0498*/ 	.short	0x010a
        /*049a*/ 	.byte	0x3f
	.zero		1


	//   ....[56]....
        /*049c*/ 	.word	0x0000d330
        /*04a0*/ 	.word	0x00000007
        /*04a4*/ 	.word	0x00014228
        /*04a8*/ 	.short	0x010a
        /*04aa*/ 	.byte	0x3f
	.zero		1


	//   ....[57]....
        /*04ac*/ 	.word	0x0000d6e0
        /*04b0*/ 	.word	0x00000007
        /*04b4*/ 	.word	0x00014228
        /*04b8*/ 	.short	0x010a
        /*04ba*/ 	.byte	0x3f
	.zero		1


	//   ....[58]....
        /*04bc*/ 	.word	0x0000da20
        /*04c0*/ 	.word	0x00000007
        /*04c4*/ 	.word	0x00014228
        /*04c8*/ 	.short	0x010a
        /*04ca*/ 	.byte	0x3f
	.zero		1


	//   ....[59]....
        /*04cc*/ 	.word	0x0000ddb0
        /*04d0*/ 	.word	0x00000003
        /*04d4*/ 	.word	0x00014250
        /*04d8*/ 	.short	0x010a
        /*04da*/ 	.byte	0x3f
	.zero		1


	//   ....[60]....
        /*04dc*/ 	.word	0x0000de10
        /*04e0*/ 	.word	0x00000005
        /*04e4*/ 	.word	0x00014200
        /*04e8*/ 	.short	0x010a
        /*04ea*/ 	.byte	0x3f
	.zero		1


	//   ....[61]....
        /*04ec*/ 	.word	0x0000de70
        /*04f0*/ 	.word	0x00000000
        /*04f4*/ 	.word	0xfffffff8
        /*04f8*/ 	.short	0x010a
        /*04fa*/ 	.byte	0x3f
	.zero		1


	//   ....[62]....
        /*04fc*/ 	.word	0x0000ded0
        /*0500*/ 	.word	0x00000008
        /*0504*/ 	.word	0x00014200
        /*0508*/ 	.short	0x010a
        /*050a*/ 	.byte	0x3f
	.zero		1


	//   ....[63]....
        /*050c*/ 	.word	0x0000df30
        /*0510*/ 	.word	0x0000000d
        /*0514*/ 	.word	0x00014200
        /*0518*/ 	.short	0x010a
        /*051a*/ 	.byte	0x3f
	.zero		1


	//   ....[64]....
        /*051c*/ 	.word	0x0000df90
        /*0520*/ 	.word	0x00000008
        /*0524*/ 	.word	0x00014200
        /*0528*/ 	.short	0x010a
        /*052a*/ 	.byte	0x3f
	.zero		1


	//   ....[65]....
        /*052c*/ 	.word	0x0000dff0
        /*0530*/ 	.word	0x0000000b
        /*0534*/ 	.word	0x00014200
        /*0538*/ 	.short	0x010a
        /*053a*/ 	.byte	0x3f
	.zero		1


	//   ....[66]....
        /*053c*/ 	.word	0x0000e050
        /*0540*/ 	.word	0x00000008
        /*0544*/ 	.word	0x00014200
        /*0548*/ 	.short	0x010a
        /*054a*/ 	.byte	0x3f
	.zero		1


	//   ....[67]....
        /*054c*/ 	.word	0x0000e0b0
        /*0550*/ 	.word	0x00000003
        /*0554*/ 	.word	0x00000008
        /*0558*/ 	.short	0x010a
        /*055a*/ 	.byte	0x3f
	.zero		1


	//   ....[68]....
        /*055c*/ 	.word	0x0000e180
        /*0560*/ 	.word	0x00000007
        /*0564*/ 	.word	0x00014260
        /*0568*/ 	.short	0x010a
        /*056a*/ 	.byte	0x3f
	.zero		1


	//   ....[69]....
        /*056c*/ 	.word	0x0000e1d0
        /*0570*/ 	.word	0x00000007
        /*0574*/ 	.word	0x000142b0
        /*0578*/ 	.short	0x010a
        /*057a*/ 	.byte	0x3f
	.zero		1


	//   ....[70]....
        /*057c*/ 	.word	0x0000e220
        /*0580*/ 	.word	0x00000004
        /*0584*/ 	.word	0x00014260
        /*0588*/ 	.short	0x010a
        /*058a*/ 	.byte	0x3f
	.zero		1


	//   ....[71]....
        /*058c*/ 	.word	0x0000e2f0
        /*0590*/ 	.word	0x00000008
        /*0594*/ 	.word	0x00014228
        /*0598*/ 	.short	0x010a
        /*059a*/ 	.byte	0x3f
	.zero		1


	//   ....[72]....
        /*059c*/ 	.word	0x0000e340
        /*05a0*/ 	.word	0x00000004
        /*05a4*/ 	.word	0x000142b0
        /*05a8*/ 	.short	0x010a
        /*05aa*/ 	.byte	0x3f
	.zero		1


	//   ....[73]....
        /*05ac*/ 	.word	0x0000e390
        /*05b0*/ 	.word	0x00000007
        /*05b4*/ 	.word	0x00014228
        /*05b8*/ 	.short	0x010a
        /*05ba*/ 	.byte	0x3f
	.zero		1


	//   ....[74]....
        /*05bc*/ 	.word	0x0000e3e0
        /*05c0*/ 	.word	0x00000007
        /*05c4*/ 	.word	0x00014228
        /*05c8*/ 	.short	0x010a
        /*05ca*/ 	.byte	0x3f
	.zero		1


	//   ....[75]....
        /*05cc*/ 	.word	0x0000e430
        /*05d0*/ 	.word	0x00000007
        /*05d4*/ 	.word	0x00014228
        /*05d8*/ 	.short	0x010a
        /*05da*/ 	.byte	0x3f
	.zero		1


	//----- nvinfo : EIATTR_NUM_MBARRIERS
	.align		4
.L_38:
        /*05dc*/ 	.byte	0x03, 0x38
        /*05de*/ 	.short	0x001d


	//----- nvinfo : EIATTR_EXIT_INSTR_OFFSETS
	.align		4
        /*05e0*/ 	.byte	0x04, 0x1c
        /*05e2*/ 	.short	(.L_40 - .L_39)


	//   ....[0]....
.L_39:
        /*05e4*/ 	.word	0x00000b00


	//   ....[1]....
        /*05e8*/ 	.word	0x00000b70


	//   ....[2]....
        /*05ec*/ 	.word	0x0000c1e0


	//   ....[3]....
        /*05f0*/ 	.word	0x0000c240


	//   ....[4]....
        /*05f4*/ 	.word	0x0000c270


	//   ....[5]....
        /*05f8*/ 	.word	0x0000cc50


	//   ....[6]....
        /*05fc*/ 	.word	0x0000cc80


	//   ....[7]....
        /*0600*/ 	.word	0x0000dd90


	//----- nvinfo : EIATTR_MAX_THREADS
	.align		4
.L_40:
        /*0604*/ 	.byte	0x04, 0x05
        /*0606*/ 	.short	(.L_42 - .L_41)
.L_41:
        /*0608*/ 	.word	0x00000180
        /*060c*/ 	.word	0x00000001
        /*0610*/ 	.word	0x00000001


	//----- nvinfo : EIATTR_CRS_STACK_SIZE
	.align		4
.L_42:
        /*0614*/ 	.byte	0x04, 0x1e
        /*0616*/ 	.short	(.L_44 - .L_43)
.L_43:
        /*0618*/ 	.word	0x00000000


	//----- nvinfo : EIATTR_CBANK_PARAM_SIZE
	.align		4
.L_44:
        /*061c*/ 	.byte	0x03, 0x19
        /*061e*/ 	.short	0x0870


	//----- nvinfo : EIATTR_PARAM_CBANK
	.align		4
        /*0620*/ 	.byte	0x04, 0x0a
        /*0622*/ 	.short	(.L_46 - .L_45)
	.align		4
.L_45:
        /*0624*/ 	.word	index@(.nv.constant0._ZN7cutlass13device_kernelINS_4fmha6kernel28FmhaKernelTmaWarpSpecializedINS1_10collective30FmhaMainloopTmaWarpSpecializedINS_10bfloat16_tEffN4cute5tupleIJNS7_1CILi128EEESA_NS9_ILi48EEEEEENS8_IJiNS9_ILi1EEENS8_IJiiEEEEEESF_SF_NS4_14ResidualFusionEJNS2_6OptionILNS2_3TagE0ENS9_ILb1EEEEENSH_ILSI_2ESJ_EEEEENS4_15FmhaFwdEpilogueIS6_fNS8_IJNS9_ILi64EEESB_SA_EEEEENS2_23PersistentTileSchedulerEJSK_SL_EEEEEvNT_6ParamsE)
        /*0628*/ 	.short	0x0210
        /*062a*/ 	.short	0x0870


	//----- nvinfo : EIATTR_SW_WAR
	.align		4
.L_46:
        /*062c*/ 	.byte	0x04, 0x36
        /*062e*/ 	.short	(.L_48 - .L_47)
.L_47:
        /*0630*/ 	.word	0x00000008
.L_48:


//--------------------- .nv.callgraph             --------------------------
	.section	.nv.callgraph,"",@"SHT_CUDA_CALLGRAPH"
	.align	4
	.sectionentsize	8
	.align		4
        /*0000*/ 	.word	0x00000000
	.align		4
        /*0004*/ 	.word	0xffffffff
	.align		4
        /*0008*/ 	.word	index@(_ZN7cutlass13device_kernelINS_4fmha6kernel28FmhaKernelTmaWarpSpecializedINS1_10collective30FmhaMainloopTmaWarpSpecializedINS_10bfloat16_tEffN4cute5tupleIJNS7_1CILi128EEESA_NS9_ILi48EEEEEENS8_IJiNS9_ILi1EEENS8_IJiiEEEEEESF_SF_NS4_14ResidualFusionEJNS2_6OptionILNS2_3TagE0ENS9_ILb1EEEEENSH_ILSI_2ESJ_EEEEENS4_15FmhaFwdEpilogueIS6_fNS8_IJNS9_ILi64EEESB_SA_EEEEENS2_23PersistentTileSchedulerEJSK_SL_EEEEEvNT_6ParamsE)
	.align		4
        /*000c*/ 	.word	index@(__assertfail)
	.align		4
        /*0010*/ 	.word	0x00000000
	.align		4
        /*0014*/ 	.word	0xfffffffe
	.align		4
        /*0018*/ 	.word	0x00000000
	.align		4
        /*001c*/ 	.word	0xfffffffd
	.align		4
        /*0020*/ 	.word	0x00000000
	.align		4
        /*0024*/ 	.word	0xfffffffc


//--------------------- .nv.constant4             --------------------------
	.section	.nv.constant4,"a",@progbits
	.align	8
	.align		8
.nv.constant4:
        /*0000*/ 	.dword	__assertfail
	.align		8
        /*0008*/ 	.dword	__unnamed_1
	.align		8
        /*0010*/ 	.dword	__unnamed_2
	.align		8
        /*0018*/ 	.dword	_ZN39_INTERNAL_c32501e8_4_k_cu_d1ab11ef_35004cuda3std3__45__cpo5beginE
	.align		8
        /*0020*/ 	.dword	_ZN39_INTERNAL_c32501e8_4_k_cu_d1ab11ef_35004cuda3std3__45__cpo3endE
	.align		8
        /*0028*/ 	.dword	_ZN39_INTERNAL_c32501e8_4_k_cu_d1ab11ef_35004cuda3std3__45__cpo6cbeginE
	.align		8
        /*0030*/ 	.dword	_ZN39_INTERNAL_c32501e8_4_k_cu_d1ab11ef_35004cuda3std3__45__cpo4cendE
	.align		8
        /*0038*/ 	.dword	_ZN39_INTERNAL_c32501e8_4_k_cu_d1ab11ef_35004cuda3std3__441_GLOBAL__N__c32501e8_4_k_cu_d1ab11ef_35006ignoreE
	.align		8
        /*0040*/ 	.dword	_ZN39_INTERNAL_c32501e8_4_k_cu_d1ab11ef_35004cuda3std3__419piecewise_constructE
	.align		8
        /*0048*/ 	.dword	_ZN39_INTERNAL_c32501e8_4_k_cu_d1ab11ef_35004cuda3std3__48in_placeE
	.align		8
        /*0050*/ 	.dword	_ZN39_INTERNAL_c32501e8_4_k_cu_d1ab11ef_35004cuda3std6ranges3__45__cpo4swapE
	.align		8
        /*0058*/ 	.dword	_ZN39_INTERNAL_c32501e8_4_k_cu_d1ab11ef_35004cuda3std6ranges3__45__cpo9iter_moveE
	.align		8
        /*0060*/ 	.dword	_ZN39_INTERNAL_c32501e8_4_k_cu_d1ab11ef_35004cute7productE
	.align		8
        /*0068*/ 	.dword	_ZN39_INTERNAL_c32501e8_4_k_cu_d1ab11ef_35004cute1_E
	.align		8
        /*0070*/ 	.dword	$str$24
	.align		8
        /*0078*/ 	.dword	$str$25


//--------------------- .text._ZN7cutlass13device_kernelINS_4fmha6kernel28FmhaKernelTmaWarpSpecializedINS1_10collective30FmhaMainloopTmaWarpSpecializedINS_10bfloat16_tEffN4cute5tupleIJNS7_1CILi128EEESA_NS9_ILi48EEEEEENS8_IJiNS9_ILi1EEENS8_IJiiEEEEEESF_SF_NS4_14ResidualFusionEJNS2_6OptionILNS2_3TagE0ENS9_ILb1EEEEENSH_ILSI_2ESJ_EEEEENS4_15FmhaFwdEpilogueIS6_fNS8_IJNS9_ILi64EEESB_SA_EEEEENS2_23PersistentTileSchedulerEJSK_SL_EEEEEvNT_6ParamsE --------------------------
	.section	.text._ZN7cutlass13device_kernelINS_4fmha6kernel28FmhaKernelTmaWarpSpecializedINS1_10collective30FmhaMainloopTmaWarpSpecializedINS_10bfloat16_tEffN4cute5tupleIJNS7_1CILi128EEESA_NS9_ILi48EEEEEENS8_IJiNS9_ILi1EEENS8_IJiiEEEEEESF_SF_NS4_14ResidualFusionEJNS2_6OptionILNS2_3TagE0ENS9_ILb1EEEEENSH_ILSI_2ESJ_EEEEENS4_15FmhaFwdEpilogueIS6_fNS8_IJNS9_ILi64EEESB_SA_EEEEENS2_23PersistentTileSchedulerEJSK_SL_EEEEEvNT_6ParamsE,"ax",@progbits
	.align	128
.text._ZN7cutlass13device_kernelINS_4fmha6kernel28FmhaKernelTmaWarpSpecializedINS1_10collective30FmhaMainloopTmaWarpSpecializedINS_10bfloat16_tEffN4cute5tupleIJNS7_1CILi128EEESA_NS9_ILi48EEEEEENS8_IJiNS9_ILi1EEENS8_IJiiEEEEEESF_SF_NS4_14ResidualFusionEJNS2_6OptionILNS2_3TagE0ENS9_ILb1EEEEENSH_ILSI_2ESJ_EEEEENS4_15FmhaFwdEpilogueIS6_fNS8_IJNS9_ILi64EEESB_SA_EEEEENS2_23PersistentTileSchedulerEJSK_SL_EEEEEvNT_6ParamsE:
        .type           _ZN7cutlass13device_kernelINS_4fmha6kernel28FmhaKernelTmaWarpSpecializedINS1_10collective30FmhaMainloopTmaWarpSpecializedINS_10bfloat16_tEffN4cute5tupleIJNS7_1CILi128EEESA_NS9_ILi48EEEEEENS8_IJiNS9_ILi1EEENS8_IJiiEEEEEESF_SF_NS4_14ResidualFusionEJNS2_6OptionILNS2_3TagE0ENS9_ILb1EEEEENSH_ILSI_2ESJ_EEEEENS4_15FmhaFwdEpilogueIS6_fNS8_IJNS9_ILi64EEESB_SA_EEEEENS2_23PersistentTileSchedulerEJSK_SL_EEEEEvNT_6ParamsE,@function
        .size           _ZN7cutlass13device_kernelINS_4fmha6kernel28FmhaKernelTmaWarpSpecializedINS1_10collective30FmhaMainloopTmaWarpSpecializedINS_10bfloat16_tEffN4cute5tupleIJNS7_1CILi128EEESA_NS9_ILi48EEEEEENS8_IJiNS9_ILi1EEENS8_IJiiEEEEEESF_SF_NS4_14ResidualFusionEJNS2_6OptionILNS2_3TagE0ENS9_ILb1EEEEENSH_ILSI_2ESJ_EEEEENS4_15FmhaFwdEpilogueIS6_fNS8_IJNS9_ILi64EEESB_SA_EEEEENS2_23PersistentTileSchedulerEJSK_SL_EEEEEvNT_6ParamsE,(.L_x_147 - _ZN7cutlass13device_kernelINS_4fmha6kernel28FmhaKernelTmaWarpSpecializedINS1_10collective30FmhaMainloopTmaWarpSpecializedINS_10bfloat16_tEffN4cute5tupleIJNS7_1CILi128EEESA_NS9_ILi48EEEEEENS8_IJiNS9_ILi1EEENS8_IJiiEEEEEESF_SF_NS4_14ResidualFusionEJNS2_6OptionILNS2_3TagE0ENS9_ILb1EEEEENSH_ILSI_2ESJ_EEEEENS4_15FmhaFwdEpilogueIS6_fNS8_IJNS9_ILi64EEESB_SA_EEEEENS2_23PersistentTileSchedulerEJSK_SL_EEEEEvNT_6ParamsE)
        .other          _ZN7cutlass13device_kernelINS_4fmha6kernel28FmhaKernelTmaWarpSpecializedINS1_10collective30FmhaMainloopTmaWarpSpecializedINS_10bfloat16_tEffN4cute5tupleIJNS7_1CILi128EEESA_NS9_ILi48EEEEEENS8_IJiNS9_ILi1EEENS8_IJiiEEEEEESF_SF_NS4_14ResidualFusionEJNS2_6OptionILNS2_3TagE0ENS9_ILb1EEEEENSH_ILSI_2ESJ_EEEEENS4_15FmhaFwdEpilogueIS6_fNS8_IJNS9_ILi64EEESB_SA_EEEEENS2_23PersistentTileSchedulerEJSK_SL_EEEEEvNT_6ParamsE,@"STO_CUDA_ENTRY STV_DEFAULT"
_ZN7cutlass13device_kernelINS_4fmha6kernel28FmhaKernelTmaWarpSpecializedINS1_10collective30FmhaMainloopTmaWarpSpecializedINS_10bfloat16_tEffN4cute5tupleIJNS7_1CILi128EEESA_NS9_ILi48EEEEEENS8_IJiNS9_ILi1EEENS8_IJiiEEEEEESF_SF_NS4_14ResidualFusionEJNS2_6OptionILNS2_3TagE0ENS9_ILb1EEEEENSH_ILSI_2ESJ_EEEEENS4_15FmhaFwdEpilogueIS6_fNS8_IJNS9_ILi64EEESB_SA_EEEEENS2_23PersistentTileSchedulerEJSK_SL_EEEEEvNT_6ParamsE:
[----:B------:R-:W1:Y:S01]  /*0000*/  LDC R1, c[0x0][0x28] ;  /* 0x00000a00ff017b82 */ /* 0x000e620000000800 */
[----:B------:R-:W2:Y:S07]  /*0010*/  S2R R2, SR_TID.X ;  /* 0x0000000000027919 */ /* 0x000eae0000002100 */
[----:B------:R-:W3:Y:S01]  /*0020*/  S2UR UR6, SR_CTAID.X ;  /* 0x00000000000679c3 */ /* 0x000ee20000002500 */
[----:B------:R-:W-:Y:S01]  /*0030*/  ELECT P1, URZ, PT ;  /* 0x00000000003f782f */ /* 0x000fe20003820000 */
[----:B------:R-:W-:Y:S01]  /*0040*/  BSSY B0, `(.L_x_0) ;  /* 0x0000018000007945 */ /* 0x000fe20003800000 */
[----:B---3--:R-:W-:Y:S01]  /*0050*/  IMAD.U32 R17, RZ, RZ, UR6 ;  /* 0x00000006ff117e24 */ /* 0x008fe2000f8e00ff */
[----:B--2---:R-:W-:-:S05]  /*0060*/  SHF.R.U32.HI R0, RZ, 0x5, R2 ;  /* 0x00000005ff007819 */ /* 0x004fca0000011602 */
[----:B------:R-:W2:Y:S02]  /*0070*/  SHFL.IDX PT, R3, R0, RZ, 0x1f ;  /* 0x00001fff00037589 */ /* 0x000ea400000e0000 */
[----:B--2---:R-:W-:Y:S02]  /*0080*/  R2UR UR4, R3 ;  /* 0x00000000030472ca */ /* 0x004fe400000e0000 */
[----:B------:R-:W-:-:S06]  /*0090*/  SHF.R.U32.HI R3, RZ, 0x7, R2 ;  /* 0x00000007ff037819 */ /* 0x000fcc0000011602 */
[----:B------:R-:W2:Y:S05]  /*00a0*/  SHFL.IDX PT, R3, R3, RZ, 0x1f ;  /* 0x00001fff03037589 */ /* 0x000eaa00000e0000 */
[----:B------:R-:W-:Y:S02]  /*00b0*/  USHF.R.S32.HI UR5, URZ, 0x1f, UR4 ;  /* 0x0000001f3f057899 */ /* 0x000fe40008011404 */
[----:B------:R-:W-:Y:S02]  /*00c0*/  ISETP.EQ.AND P2, PT, RZ, UR4, P1 ;  /* 0x00000004ff007c0c */ /* 0x000fe40008f42270 */
[----:B------:R-:W-:-:S04]  /*00d0*/  ULEA.HI UR5, UR5, UR4, URZ, 0x2 ;  /* 0x0000000405057291 */ /* 0x000fc8000f8f103f */
[----:B------:R-:W-:-:S04]  /*00e0*/  ULOP3.LUT UR5, UR5, 0xfffffffc, URZ, 0xc0, !UPT ;  /* 0xfffffffc05057892 */ /* 0x000fc8000f8ec03f */
[----:B------:R-:W-:-:S03]  /*00f0*/  UIADD3 UR5, UR4, -UR5, URZ ;  /* 0x8000000504057290 */ /* 0x000fc6000fffe03f */
[----:B-1----:R-:W-:Y:S09]  /*0100*/  @!P2 BRA `(.L_x_1) ;  /* 0x00000000002ca947 */ /* 0x002ff20003800000 */
[----:B------:R-:W-:Y:S02]  /*0110*/  ULDC.64 UR6, c[0x0][0x198] ;  /* 0x0000660000067ab9 */ /* 0x000fe40000000a00 */
[----:B------:R-:W-:Y:S02]  /*0120*/  UIADD3 UR8, UP0, UR6, 0xf0, URZ ;  /* 0x000000f006087890 */ /* 0x000fe4000ff1e03f */
[----:B------:R-:W-:Y:S02]  /*0130*/  UIADD3 UR10, UP1, UR6, 0x1f0, URZ ;  /* 0x000001f0060a7890 */ /* 0x000fe4000ff3e03f */
[----:B------:R-:W-:Y:S02]  /*0140*/  UIADD3 UR6, UP2, UR6, 0x2f0, URZ ;  /* 0x000002f006067890 */ /* 0x000fe4000ff5e03f */
[----:B------:R-:W-:Y:S02]  /*0150*/  UIADD3.X UR9, URZ, UR7, URZ, UP0, !UPT ;  /* 0x000000073f097290 */ /* 0x000fe400087fe43f */
[----:B------:R-:W-:-:S02]  /*0160*/  UIADD3.X UR11, URZ, UR7, URZ, UP1, !UPT ;  /* 0x000000073f0b7290 */ /* 0x000fc40008ffe43f */
[----:B------:R-:W-:-:S05]  /*0170*/  UIADD3.X UR7, URZ, UR7, URZ, UP2, !UPT ;  /* 0x000000073f077290 */ /* 0x000fca00097fe43f */
[----:B------:R1:W-:Y:S02]  /*0180*/  UTMACCTL.PF [UR8] ;  /* 0x00000000080079b9 */ /* 0x0003e40008040000 */
[----:B------:R1:W-:Y:S02]  /*0190*/  UTMACCTL.PF [UR10] ;  /* 0x000000000a0079b9 */ /* 0x0003e40008040000 */
[----:B------:R1:W-:Y:S02]  /*01a0*/  UTMACCTL.PF [UR6] ;  /* 0x00000000060079b9 */ /* 0x0003e40008040000 */
[----:B-1----:R-:W-:Y:S01]  /*01b0*/  NOP ;  /* 0x0000000000007918 */ /* 0x002fe20000000000 */
.L_x_1:
[----:B------:R-:W-:Y:S05]  /*01c0*/  BSYNC B0 ;  /* 0x0000000000007941 */ /* 0x000fea0003800000 */
.L_x_0:
[----:B------:R-:W1:Y:S01]  /*01d0*/  SHFL.IDX PT, R4, R0, RZ, 0x1f ;  /* 0x00001fff00047589 */ /* 0x000e6200000e0000 */
[----:B--2---:R-:W-:Y:S01]  /*01e0*/  R2UR UR52, R3 ;  /* 0x00000000033472ca */ /* 0x004fe200000e0000 */
[----:B------:R-:W-:Y:S02]  /*01f0*/  UISETP.NE.AND UP0, UPT, UR5, 0x1, UPT ;  /* 0x000000010500788c */ /* 0x000fe4000bf05270 */
[----:B------:R-:W-:-:S10]  /*0200*/  UISETP.NE.AND UP1, UPT, UR5, 0x2, UPT ;  /* 0x000000020500788c */ /* 0x000fd4000bf25270 */
[----:B------:R-:W-:Y:S02]  /*0210*/  UIADD3 UR10, UR52, -0x1, URZ ;  /* 0xffffffff340a7890 */ /* 0x000fe4000fffe03f */
[----:B------:R-:W-:Y:S02]  /*0220*/  UISETP.EQ.AND UP2, UPT, UR52, URZ, !UP0 ;  /* 0x0000003f3400728c */ /* 0x000fe4000c742270 */
[----:B------:R-:W-:Y:S02]  /*0230*/  UISETP.EQ.AND UP3, UPT, UR52, URZ, !UP1 ;  /* 0x0000003f3400728c */ /* 0x000fe4000cf62270 */
[----:B------:R-:W-:Y:S02]  /*0240*/  UISETP.GE.U32.AND UP4, UPT, UR10, 0x4, UPT ;  /* 0x000000040a00788c */ /* 0x000fe4000bf86070 */
[----:B------:R-:W-:Y:S01]  /*0250*/  USEL UR51, URZ, 0x1, !UP2 ;  /* 0x000000013f337887 */ /* 0x000fe2000d000000 */
[----:B-1----:R-:W-:Y:S01]  /*0260*/  ISETP.NE.AND P0, PT, R4, RZ, PT ;  /* 0x000000ff0400720c */ /* 0x002fe20003f05270 */
[----:B------:R-:W-:Y:S01]  /*0270*/  USEL UR38, URZ, 0x1, !UP3 ;  /* 0x000000013f267887 */ /* 0x000fe2000d800000 */
[----:B------:R-:W-:Y:S01]  /*0280*/  IMAD.U32 R4, RZ, RZ, UR5 ;  /* 0x00000005ff047e24 */ /* 0x000fe2000f8e00ff */
[----:B------:R-:W-:-:S02]  /*0290*/  USEL UR51, UR51, 0x2, UP4 ;  /* 0x0000000233337887 */ /* 0x000fc4000a000000 */
[----:B------:R-:W-:-:S08]  /*02a0*/  USEL UR38, UR38, 0x2, UP4 ;  /* 0x0000000226267887 */ /* 0x000fd0000a000000 */
[----:B------:R-:W-:Y:S05]  /*02b0*/  @P0 BRA `(.L_x_2) ;  /* 0x0000000000480947 */ /* 0x000fea0003800000 */
[----:B------:R-:W1:Y:S01]  /*02c0*/  S2UR UR8, SR_CgaCtaId ;  /* 0x00000000000879c3 */ /* 0x000e620000008800 */
[----:B------:R-:W-:Y:S01]  /*02d0*/  UMOV UR4, 0x400 ;  /* 0x0000040000047882 */ /* 0x000fe20000000000 */
[----:B------:R-:W-:Y:S01]  /*02e0*/  UMOV UR5, 0x1 ;  /* 0x0000000100057882 */ /* 0x000fe20000000000 */
[----:B------:R-:W-:Y:S01]  /*02f0*/  UMOV UR6, 0x80 ;  /* 0x0000008000067882 */ /* 0x000fe20000000000 */
[----:B------:R-:W-:Y:S01]  /*0300*/  ELECT P0, URZ, PT ;  /* 0x00000000003f782f */ /* 0x000fe20003800000 */
[----:B------:R-:W-:-:S04]  /*0310*/  UIADD3 UR6, -UR6, 0x100000, URZ ;  /* 0x0010000006067890 */ /* 0x000fc8000fffe13f */
[----:B------:R-:W-:Y:S02]  /*0320*/  USHF.L.U32 UR7, UR6, 0xb, URZ ;  /* 0x0000000b06077899 */ /* 0x000fe4000800063f */
[----:B------:R-:W-:Y:S02]  /*0330*/  USHF.L.U32 UR6, UR6, 0x1, URZ ;  /* 0x0000000106067899 */ /* 0x000fe4000800063f */
[----:B-1----:R-:W-:Y:S02]  /*0340*/  ULEA UR8, UR8, UR4, 0x18 ;  /* 0x0000000408087291 */ /* 0x002fe4000f8ec03f */
[----:B------:R-:W-:-:S04]  /*0350*/  UIADD3 UR4, -UR5, 0x100000, URZ ;  /* 0x0010000005047890 */ /* 0x000fc8000fffe13f */
[----:B------:R-:W-:Y:S02]  /*0360*/  USHF.L.U32 UR5, UR4, 0xb, URZ ;  /* 0x0000000b04057899 */ /* 0x000fe4000800063f */
[----:B------:R-:W-:Y:S01]  /*0370*/  USHF.L.U32 UR4, UR4, 0x1, URZ ;  /* 0x0000000104047899 */ /* 0x000fe2000800063f */
[----:B------:R-:W1:Y:S11]  /*0380*/  FENCE.VIEW.ASYNC.S ;  /* 0x00000000000073c6 */ /* 0x000e760000000000 */
[----:B-1----:R1:W2:Y:S01]  /*0390*/  SYNCS.EXCH.64 URZ, [UR8+0x14250], UR4 ;  /* 0x01425004083f75b2 */ /* 0x0022a20008000100 */
[----:B------:R1:W3:Y:S01]  /*03a0*/  SYNCS.EXCH.64 URZ, [UR8+0x14260], UR6 ;  /* 0x01426006083f75b2 */ /* 0x0002e20008000100 */
[----:B------:R1:W4:Y:S01]  /*03b0*/  SYNCS.EXCH.64 URZ, [UR8+0x14258], UR4 ;  /* 0x01425804083f75b2 */ /* 0x0003220008000100 */
[----:B------:R1:W1:Y:S01]  /*03c0*/  SYNCS.EXCH.64 URZ, [UR8+0x14268], UR6 ;  /* 0x01426806083f75b2 */ /* 0x0002620008000100 */
[----:B------:R-:W-:Y:S01]  /*03d0*/  NOP ;  /* 0x0000000000007918 */ /* 0x000fe20000000000 */
.L_x_2:
[----:B------:R-:W5:Y:S01]  /*03e0*/  SHFL.IDX PT, R3, R0, RZ, 0x1f ;  /* 0x00001fff00037589 */ /* 0x000f6200000e0000 */
[----:B------:R-:W-:Y:S01]  /*03f0*/  NOP ;  /* 0x0000000000007918 */ /* 0x000fe20000000000 */
[----:B-----5:R-:W-:-:S13]  /*0400*/  ISETP.NE.AND P0, PT, R3, RZ, PT ;  /* 0x000000ff0300720c */ /* 0x020fda0003f05270 */
[----:B------:R-:W-:Y:S05]  /*0410*/  @P0 BRA `(.L_x_3) ;  /* 0x0000000000600947 */ /* 0x000fea0003800000 */
[----:B-1----:R-:W1:Y:S01]  /*0420*/  S2UR UR5, SR_CgaCtaId ;  /* 0x00000000000579c3 */ /* 0x002e620000008800 */
[----:B------:R-:W-:Y:S01]  /*0430*/  UMOV UR4, 0x400 ;  /* 0x0000040000047882 */ /* 0x000fe20000000000 */
[----:B------:R-:W-:Y:S01]  /*0440*/  UMOV UR6, 0x1 ;  /* 0x0000000100067882 */ /* 0x000fe20000000000 */
[----:B------:R-:W-:Y:S01]  /*0450*/  UMOV UR9, 0x100 ;  /* 0x0000010000097882 */ /* 0x000fe20000000000 */
[----:B------:R-:W-:-:S04]  /*0460*/  UIADD3 UR6, -UR6, 0x100000, URZ ;  /* 0x0010000006067890 */ /* 0x000fc8000fffe13f */
[----:B------:R-:W-:Y:S02]  /*0470*/  USHF.L.U32 UR7, UR6, 0xb, URZ ;  /* 0x0000000b06077899 */ /* 0x000fe4000800063f */
[----:B------:R-:W-:Y:S01]  /*0480*/  USHF.L.U32 UR6, UR6, 0x1, URZ ;  /* 0x0000000106067899 */ /* 0x000fe2000800063f */
[----:B------:R-:W-:Y:S01]  /*0490*/  ELECT P0, URZ, PT ;  /* 0x00000000003f782f */ /* 0x000fe20003800000 */
[----:B-1----:R-:W-:Y:S02]  /*04a0*/  ULEA UR8, UR5, UR4, 0x18 ;  /* 0x0000000405087291 */ /* 0x002fe4000f8ec03f */
[----:B------:R-:W-:-:S04]  /*04b0*/  UIADD3 UR4, -UR9, 0x100000, URZ ;  /* 0x0010000009047890 */ /* 0x000fc8000fffe13f */
[----:B------:R-:W-:Y:S02]  /*04c0*/  USHF.L.U32 UR5, UR4, 0xb, URZ ;  /* 0x0000000b04057899 */ /* 0x000fe4000800063f */
[----:B------:R-:W-:Y:S01]  /*04d0*/  USHF.L.U32 UR4, UR4, 0x1, URZ ;  /* 0x0000000104047899 */ /* 0x000fe2000800063f */
[----:B------:R-:W1:Y:S03]  /*04e0*/  FENCE.VIEW.ASYNC.S ;  /* 0x00000000000073c6 */ /* 0x000e660000000000 */
[----:B-1----:R1:W1:Y:S08]  /*04f0*/  SYNCS.EXCH.64 URZ, [UR8+0x14200], UR6 ;  /* 0x01420006083f75b2 */ /* 0x0022700008000100 */
[----:B------:R1:W1:Y:S01]  /*0500*/  SYNCS.EXCH.64 URZ, [UR8+0x14228], UR4 ;  /* 0x01422804083f75b2 */ /* 0x0002620008000100 */
        /* <DEDUP_REMOVED lines=8> */
[----:B------:R-:W-:Y:S01]  /*0590*/  NOP ;  /* 0x0000000000007918 */ /* 0x000fe20000000000 */
.L_x_3:
        /* <DEDUP_REMOVED lines=21> */
[----:B------:R-:W-:Y:S01]  /*06f0*/  NOP ;  /* 0x0000000000007918 */ /* 0x000fe20000000000 */
.L_x_4:
[----:B------:R-:W5:Y:S01]  /*0700*/  SHFL.IDX PT, R3, R0, RZ, 0x1f ;  /* 0x00001fff00037589 */ /* 0x000f6200000e0000 */
[----:B------:R-:W-:Y:S01]  /*0710*/  ELECT P0, URZ, PT ;  /* 0x00000000003f782f */ /* 0x000fe20003800000 */
[----:B------:R-:W-:Y:S01]  /*0720*/  NOP ;  /* 0x0000000000007918 */ /* 0x000fe20000000000 */
[----:B-1----:R-:W-:Y:S02]  /*0730*/  UMOV UR4, 0x80 ;  /* 0x0000008000047882 */ /* 0x002fe40000000000 */
[C---:B-----5:R-:W-:Y:S02]  /*0740*/  ISETP.NE.OR P0, PT, R3.reuse, RZ, !P0 ;  /* 0x000000ff0300720c */ /* 0x060fe40004705670 */
[----:B------:R-:W-:-:S11]  /*0750*/  ISETP.NE.AND P3, PT, R3, RZ, PT ;  /* 0x000000ff0300720c */ /* 0x000fd60003f65270 */
[----:B------:R-:W-:Y:S01]  /*0760*/  VOTEU.ALL UP2, P0 ;  /* 0x00000000003f7886 */ /* 0x000fe20000040000 */
[----:B------:R-:W-:Y:S01]  /*0770*/  VOTEU.ALL UP3, P0 ;  /* 0x00000000003f7886 */ /* 0x000fe20000060000 */
[----:B------:R-:W-:Y:S01]  /*0780*/  VOTEU.ALL UP4, P0 ;  /* 0x00000000003f7886 */ /* 0x000fe20000080000 */
[----:B------:R-:W-:Y:S02]  /*0790*/  VOTEU.ALL UP5, P0 ;  /* 0x00000000003f7886 */ /* 0x000fe400000a0000 */
[----:B------:R-:W1:Y:S01]  /*07a0*/  @!UP2 S2UR UR7, SR_CgaCtaId ;  /* 0x000000000007a9c3 */ /* 0x000e620000008800 */
[----:B------:R-:W-:Y:S01]  /*07b0*/  @!UP2 UMOV UR6, 0x400 ;  /* 0x000004000006a882 */ /* 0x000fe20000000000 */
[----:B------:R-:W-:-:S04]  /*07c0*/  @!UP2 UIADD3 UR4, -UR4, 0x100000, URZ ;  /* 0x001000000404a890 */ /* 0x000fc8000fffe13f */
[----:B------:R-:W-:Y:S02]  /*07d0*/  @!UP2 USHF.L.U32 UR5, UR4, 0xb, URZ ;  /* 0x0000000b0405a899 */ /* 0x000fe4000800063f */
[----:B------:R-:W-:Y:S02]  /*07e0*/  @!UP2 USHF.L.U32 UR4, UR4, 0x1, URZ ;  /* 0x000000010404a899 */ /* 0x000fe4000800063f */
[----:B-1----:R-:W-:Y:S01]  /*07f0*/  @!UP2 ULEA UR6, UR7, UR6, 0x18 ;  /* 0x000000060706a291 */ /* 0x002fe2000f8ec03f */
[----:B------:R-:W-:Y:S01]  /*0800*/  VOTEU.ALL UP2, P0 ;  /* 0x00000000003f7886 */ /* 0x000fe20000040000 */
[----:B------:R-:W1:Y:S10]  /*0810*/  FENCE.VIEW.ASYNC.S ;  /* 0x00000000000073c6 */ /* 0x000e740000000000 */
[----:B-1----:R1:W1:Y:S01]  /*0820*/  @!UP2 SYNCS.EXCH.64 URZ, [UR6+0x14290], UR4 ;  /* 0x01429004063fa5b2 */ /* 0x0022620008000100 */
[----:B------:R1:W1:Y:S01]  /*0830*/  @!UP3 SYNCS.EXCH.64 URZ, [UR6+0x14298], UR4 ;  /* 0x01429804063fb5b2 */ /* 0x0002620008000100 */
[----:B------:R1:W1:Y:S01]  /*0840*/  @!UP4 SYNCS.EXCH.64 URZ, [UR6+0x142a0], UR4 ;  /* 0x0142a004063fc5b2 */ /* 0x0002620008000100 */
[----:B------:R1:W1:Y:S01]  /*0850*/  @!UP5 SYNCS.EXCH.64 URZ, [UR6+0x142a8], UR4 ;  /* 0x0142a804063fd5b2 */ /* 0x0002620008000100 */
[----:B------:R-:W-:Y:S01]  /*0860*/  NOP ;  /* 0x0000000000007918 */ /* 0x000fe20000000000 */
[----:B------:R-:W-:Y:S05]  /*0870*/  @P3 BRA `(.L_x_5) ;  /* 0x0000000000503947 */ /* 0x000fea0003800000 */
[----:B-1----:R-:W1:Y:S01]  /*0880*/  S2UR UR5, SR_CgaCtaId ;  /* 0x00000000000579c3 */ /* 0x002e620000008800 */
[----:B------:R-:W-:Y:S01]  /*0890*/  UMOV UR4, 0x400 ;  /* 0x0000040000047882 */ /* 0x000fe20000000000 */
[----:B------:R-:W-:Y:S01]  /*08a0*/  UMOV UR6, 0x20 ;  /* 0x0000002000067882 */ /* 0x000fe20000000000 */
[----:B------:R-:W-:Y:S01]  /*08b0*/  UMOV UR7, 0x80 ;  /* 0x0000008000077882 */ /* 0x000fe20000000000 */
[----:B------:R-:W-:Y:S01]  /*08c0*/  ELECT P0, URZ, PT ;  /* 0x00000000003f782f */ /* 0x000fe20003800000 */
[----:B-1----:R-:W-:Y:S02]  /*08d0*/  ULEA UR8, UR5, UR4, 0x18 ;  /* 0x0000000405087291 */ /* 0x002fe4000f8ec03f */
[----:B------:R-:W-:-:S04]  /*08e0*/  UIADD3 UR4, -UR6, 0x100000, URZ ;  /* 0x0010000006047890 */ /* 0x000fc8000fffe13f */
[----:B------:R-:W-:Y:S02]  /*08f0*/  USHF.L.U32 UR5, UR4, 0xb, URZ ;  /* 0x0000000b04057899 */ /* 0x000fe4000800063f */
[----:B------:R-:W-:Y:S02]  /*0900*/  USHF.L.U32 UR4, UR4, 0x1, URZ ;  /* 0x0000000104047899 */ /* 0x000fe4000800063f */
        /* <DEDUP_REMOVED lines=10> */
[----:B------:R-:W-:Y:S01]  /*09b0*/  NOP ;  /* 0x0000000000007918 */ /* 0x000fe20000000000 */
.L_x_5:
[----:B------:R-:W-:Y:S01]  /*09c0*/  VOTEU.ANY UP2, P2 ;  /* 0x00000000003f7886 */ /* 0x000fe20001040100 */
[----:B-1----:R-:W-:Y:S01]  /*09d0*/  UMOV UR4, 0x40 ;  /* 0x0000004000047882 */ /* 0x002fe20000000000 */
[----:B------:R-:W-:Y:S01]  /*09e0*/  ISETP.NE.AND P3, PT, RZ, UR52, PT ;  /* 0x00000034ff007c0c */ /* 0x000fe2000bf65270 */
[----:B------:R-:W-:Y:S01]  /*09f0*/  NOP ;  /* 0x0000000000007918 */ /* 0x000fe20000000000 */
[----:B------:R-:W-:Y:S01]  /*0a00*/  ISETP.EQ.AND P0, PT, R4, 0x2, P1 ;  /* 0x000000020400780c */ /* 0x000fe20000f02270 */
[----:B------:R-:W1:Y:S01]  /*0a10*/  @UP2 S2UR UR7, SR_CgaCtaId ;  /* 0x00000000000729c3 */ /* 0x000e620000008800 */
[----:B------:R-:W-:Y:S01]  /*0a20*/  @UP2 UMOV UR6, 0x400 ;  /* 0x0000040000062882 */ /* 0x000fe20000000000 */
[----:B------:R-:W-:-:S04]  /*0a30*/  @UP2 UIADD3 UR4, -UR4, 0x100000, URZ ;  /* 0x0010000004042890 */ /* 0x000fc8000fffe13f */
[----:B------:R-:W-:Y:S02]  /*0a40*/  @UP2 USHF.L.U32 UR5, UR4, 0xb, URZ ;  /* 0x0000000b04052899 */ /* 0x000fe4000800063f */
[----:B------:R-:W-:Y:S02]  /*0a50*/  @UP2 USHF.L.U32 UR4, UR4, 0x1, URZ ;  /* 0x0000000104042899 */ /* 0x000fe4000800063f */
[----:B-1----:R-:W-:Y:S01]  /*0a60*/  @UP2 ULEA UR6, UR7, UR6, 0x18 ;  /* 0x0000000607062291 */ /* 0x002fe2000f8ec03f */
[----:B------:R-:W-:Y:S01]  /*0a70*/  VOTEU.ANY UP2, P2 ;  /* 0x00000000003f7886 */ /* 0x000fe20001040100 */
[----:B------:R-:W-:Y:S01]  /*0a80*/  ISETP.EQ.AND P2, PT, R4, 0x1, P1 ;  /* 0x000000010400780c */ /* 0x000fe20000f42270 */
[----:B------:R-:W1:Y:S09]  /*0a90*/  FENCE.VIEW.ASYNC.S ;  /* 0x00000000000073c6 */ /* 0x000e720000000000 */
[----:B-1----:R1:W2:Y:S01]  /*0aa0*/  @UP2 SYNCS.EXCH.64 URZ, [UR6+0x142b0], UR4 ;  /* 0x0142b004063f25b2 */ /* 0x0022a20008000100 */
[----:B------:R-:W-:Y:S01]  /*0ab0*/  NOP ;  /* 0x0000000000007918 */ /* 0x000fe20000000000 */
[----:B--234-:R-:W-:Y:S06]  /*0ac0*/  BAR.SYNC.DEFER_BLOCKING 0x0 ;  /* 0x0000000000007b1d */ /* 0x01cfec0000010000 */
[----:B------:R-:W-:Y:S05]  /*0ad0*/  @!P3 BRA `(.L_x_6) ;  /* 0x000000b400c4b947 */ /* 0x000fea0003800000 */
[----:B------:R-:W-:-:S06]  /*0ae0*/  UISETP.GT.U32.AND UP0, UPT, UR10, 0x3, UPT ;  /* 0x000000030a00788c */ /* 0x000fcc000bf04070 */
[----:B------:R-:W-:-:S13]  /*0af0*/  PLOP3.LUT P0, PT, PT, PT, UP0, 0x80, 0x0 ;  /* 0x000000000000781c */ /* 0x000fda0003f0f008 */
[----:B-1----:R-:W-:Y:S05]  /*0b00*/  @P0 EXIT ;  /* 0x000000000000094d */ /* 0x002fea0003800000 */
.L_x_7:
[----:B------:R-:W-:-:S08]  /*0b10*/  NOP ;  /* 0x0000000000007918 */ /* 0x000fd00000000000 */
[----:B------:R-:W1:Y:S02]  /*0b20*/  USETMAXREG.TRY_ALLOC.CTAPOOL UP0, 0xf0 ;  /* 0x000000f0000079c8 */ /* 0x000e640008000600 */
[----:B-1----:R-:W-:-:S13]  /*0b30*/  PLOP3.LUT P0, PT, PT, PT, UP0, 0x80, 0x0 ;  /* 0x000000000000781c */ /* 0x002fda0003f0f008 */
[----:B------:R-:W-:Y:S05]  /*0b40*/  @!P0 BRA `(.L_x_7) ;  /* 0xfffffffc00f08947 */ /* 0x000fea000383ffff */
[----:B------:R-:W-:Y:S02]  /*0b50*/  ULDC UR4, c[0x0][0xa00] ;  /* 0x0002800000047ab9 */ /* 0x000fe40000000800 */
[----:B------:R-:W-:-:S13]  /*0b60*/  ISETP.GE.AND P0, PT, R17, UR4, PT ;  /* 0x0000000411007c0c */ /* 0x000fda000bf06270 */
[----:B------:R-:W-:Y:S05]  /*0b70*/  @P0 EXIT ;  /* 0x000000000000094d */ /* 0x000fea0003800000 */
[----:B------:R-:W1:Y:S01]  /*0b80*/  S2UR UR4, SR_CgaCtaId ;  /* 0x00000000000479c3 */ /* 0x000e620000008800 */
[----:B------:R-:W-:Y:S01]  /*0b90*/  SHF.R.S32.HI R3, RZ, 0x1f, R2 ;  /* 0x0000001fff037819 */ /* 0x000fe20000011402 */
[----:B------:R-:W-:Y:S01]  /*0ba0*/  UMOV UR45, 0x400 ;  /* 0x00000400002d7882 */ /* 0x000fe20000000000 */
[----:B------:R-:W-:Y:S01]  /*0bb0*/  UISETP.NE.AND UP0, UPT, UR52, 0x1, UPT ;  /* 0x000000013400788c */ /* 0x000fe2000bf05270 */
[----:B------:R-:W-:Y:S01]  /*0bc0*/  IMAD.MOV.U32 R18, RZ, RZ, RZ ;  /* 0x000000ffff127224 */ /* 0x000fe200078e00ff */
[----:B------:R-:W-:Y:S01]  /*0bd0*/  LEA.HI R3, R3, R2, RZ, 0x7 ;  /* 0x0000000203037211 */ /* 0x000fe200078f38ff */
[----:B------:R-:W-:Y:S02]  /*0be0*/  ULOP3.LUT UR39, UR51, 0x1, URZ, 0xfc, !UPT ;  /* 0x0000000133277892 */ /* 0x000fe4000f8efc3f */
[----:B------:R-:W-:Y:S01]  /*0bf0*/  UP2UR UR5, UPR, URZ, 0x1 ;  /* 0x000000013f057883 */ /* 0x000fe20008000000 */
[----:B------:R-:W-:Y:S01]  /*0c00*/  LOP3.LUT R3, R3, 0xffffff80, RZ, 0xc0, !PT ;  /* 0xffffff8003037812 */ /* 0x000fe200078ec0ff */
[----:B------:R-:W-:Y:S01]  /*0c10*/  USEL UR6, URZ, 0x1, UP0 ;  /* 0x000000013f067887 */ /* 0x000fe20008000000 */
[----:B------:R-:W-:-:S02]  /*0c20*/  ULDC.64 UR54, c[0x0][0x198] ;  /* 0x0000660000367ab9 */ /* 0x000fc40000000a00 */
[----:B------:R-:W-:Y:S01]  /*0c30*/  IADD3 R3, -R3, R2, RZ ;  /* 0x0000000203037210 */ /* 0x000fe20007ffe1ff */
[----:B------:R-:W-:Y:S01]  /*0c40*/  UMOV UR36, URZ ;  /* 0x0000003f00247c82 */ /* 0x000fe20008000000 */
[----:B------:R-:W-:Y:S01]  /*0c50*/  UMOV UR37, URZ ;  /* 0x0000003f00257c82 */ /* 0x000fe20008000000 */
[----:B------:R-:W-:Y:S01]  /*0c60*/  MOV R19, UR6 ;  /* 0x0000000600137c02 */ /* 0x000fe20008000f00 */
[----:B------:R-:W-:Y:S01]  /*0c70*/  UMOV UR53, URZ ;  /* 0x0000003f00357c82 */ /* 0x000fe20008000000 */
[----:B------:R-:W-:Y:S01]  /*0c80*/  SHF.R.S32.HI R0, RZ, 0x1f, R3 ;  /* 0x0000001fff007819 */ /* 0x000fe20000011403 */
[----:B------:R-:W-:-:S03]  /*0c90*/  ULDC.64 UR56, c[0x0][0x208] ;  /* 0x0000820000387ab9 */ /* 0x000fc60000000a00 */
[----:B------:R-:W-:Y:S01]  /*0ca0*/  LEA.HI R0, R0, R3, RZ, 0x2 ;  /* 0x0000000300007211 */ /* 0x000fe200078f10ff */
[----:B-1----:R-:W-:-:S03]  /*0cb0*/  ULEA UR45, UR4, UR45, 0x18 ;  /* 0x0000002d042d7291 */ /* 0x002fc6000f8ec03f */
[----:B------:R-:W-:Y:S01]  /*0cc0*/  LOP3.LUT R0, R0, 0x7ffffffc, RZ, 0xc0, !PT ;  /* 0x7ffffffc00007812 */ /* 0x000fe200078ec0ff */
[----:B------:R-:W-:Y:S02]  /*0cd0*/  UIADD3 UR4, UR45, 0x3000, URZ ;  /* 0x000030002d047890 */ /* 0x000fe4000fffe03f */
[----:B------:R-:W-:Y:S02]  /*0ce0*/  USHF.R.U32.HI UR5, URZ, 0x4, UR45 ;  /* 0x000000043f057899 */ /* 0x000fe4000801162d */
[----:B------:R-:W-:Y:S01]  /*0cf0*/  IMAD.IADD R0, R3, 0x1, -R0 ;  /* 0x0000000103007824 */ /* 0x000fe200078e0a00 */
[----:B------:R-:W-:Y:S02]  /*0d00*/  USHF.R.U32.HI UR4, URZ, 0x4, UR4 ;  /* 0x000000043f047899 */ /* 0x000fe40008011604 */
[----:B------:R-:W-:Y:S01]  /*0d10*/  ULOP3.LUT UR5, UR5, 0x3fff, URZ, 0xc0, !UPT ;  /* 0x00003fff05057892 */ /* 0x000fe2000f8ec03f */
[----:B------:R-:W-:Y:S01]  /*0d20*/  IMAD.SHL.U32 R22, R0, 0x2, RZ ;  /* 0x0000000200167824 */ /* 0x000fe200078e00ff */
[----:B------:R-:W-:-:S02]  /*0d30*/  ULOP3.LUT UR46, UR4, 0x3fff, URZ, 0xc0, !UPT ;  /* 0x00003fff042e7892 */ /* 0x000fc4000f8ec03f */
[----:B------:R-:W-:Y:S02]  /*0d40*/  ULOP3.LUT UR47, UR5, 0x10000, URZ, 0xfc, !UPT ;  /* 0x00010000052f7892 */ /* 0x000fe4000f8efc3f */
[----:B------:R-:W-:-:S12]  /*0d50*/  ULOP3.LUT UR48, UR46, 0x10000, URZ, 0xfc, !UPT ;  /* 0x000100002e307892 */ /* 0x000fd8000f8efc3f */
.L_x_77:
[----:B------:R-:W-:Y:S01]  /*0d60*/  ULDC UR8, c[0x0][0xa04] ;  /* 0x0002810000087ab9 */ /* 0x000fe20000000800 */
[----:B------:R-:W-:Y:S01]  /*0d70*/  R2UR UR49, R17 ;  /* 0x00000000113172ca */ /* 0x000fe200000e0000 */
[----:B------:R-:W-:Y:S01]  /*0d80*/  UISETP.NE.AND UP0, UPT, UR8, 0x1, UPT ;  /* 0x000000010800788c */ /* 0x000fe2000bf05270 */
[----:B------:R-:W-:Y:S01]  /*0d90*/  ULDC UR4, c[0x0][0xa10] ;  /* 0x0002840000047ab9 */ /* 0x000fe20000000800 */
[----:B------:R-:W-:Y:S01]  /*0da0*/  ULDC UR44, c[0x0][0xa1c] ;  /* 0x00028700002c7ab9 */ /* 0x000fe20000000800 */
[----:B------:R-:W-:Y:S02]  /*0db0*/  UISETP.NE.AND UP1, UPT, UR4, 0x1, UPT ;  /* 0x000000010400788c */ /* 0x000fe4000bf25270 */
[----:B------:R-:W-:-:S06]  /*0dc0*/  UISETP.NE.AND UP2, UPT, UR52, 0x1, UPT ;  /* 0x000000013400788c */ /* 0x000fcc000bf45270 */
[----:B------:R-:W-:Y:S01]  /*0dd0*/  @UP0 ULDC.64 UR6, c[0x0][0xa08] ;  /* 0x0002820000060ab9 */ /* 0x000fe20000000a00 */
[----:B------:R-:W-:Y:S01]  /*0de0*/  PLOP3.LUT P0, PT, PT, PT, UP2, 0x80, 0x0 ;  /* 0x000000000000781c */ /* 0x000fe20003f0f028 */
[----:B------:R-:W-:-:S03]  /*0df0*/  UIMAD.WIDE.U32 UR4, UR49, UR6, URZ ;  /* 0x00000006310472a5 */ /* 0x000fc6000f8e003f */
[----:B------:R-:W-:Y:S01]  /*0e00*/  @UP1 ULDC UR6, c[0x0][0xa18] ;  /* 0x0002860000061ab9 */ /* 0x000fe20000000800 */
[----:B------:R-:W-:Y:S02]  /*0e10*/  @UP0 USHF.R.U32.HI UR49, URZ, UR7, UR5 ;  /* 0x000000073f310299 */ /* 0x000fe40008011605 */
[----:B------:R-:W-:Y:S01]  /*0e20*/  UISETP.NE.AND UP0, UPT, UR44, 0x1, UPT ;  /* 0x000000012c00788c */ /* 0x000fe2000bf05270 */
[----:B------:R-:W-:Y:S02]  /*0e30*/  @UP1 ULDC UR4, c[0x0][0xa14] ;  /* 0x0002850000041ab9 */ /* 0x000fe40000000800 */
[----:B------:R-:W-:Y:S02]  /*0e40*/  UIMAD.WIDE.U32 UR4, UR49, UR4, URZ ;  /* 0x00000004310472a5 */ /* 0x000fe4000f8e003f */
[----:B------:R-:W-:Y:S01]  /*0e50*/  IMAD R0, RZ, RZ, -UR49 ;  /* 0x80000031ff007e24 */ /* 0x000fe2000f8e02ff */
[----:B------:R-:W-:Y:S01]  /*0e60*/  UMOV UR50, UR49 ;  /* 0x0000003100327c82 */ /* 0x000fe20008000000 */
[----:B------:R-:W-:-:S02]  /*0e70*/  @UP1 USHF.R.U32.HI UR50, URZ, UR6, UR5 ;  /* 0x000000063f321299 */ /* 0x000fc40008011605 */
[----:B------:R-:W-:Y:S02]  /*0e80*/  IMAD R0, R0, UR8, R17 ;  /* 0x0000000800007c24 */ /* 0x000fe4000f8e0211 */
[----:B------:R-:W-:Y:S02]  /*0e90*/  @UP0 ULDC.64 UR6, c[0x0][0xa20] ;  /* 0x0002880000060ab9 */ /* 0x000fe40000000a00 */
[----:B------:R-:W-:Y:S01]  /*0ea0*/  UIMAD.WIDE.U32 UR4, UR50, UR6, URZ ;  /* 0x00000006320472a5 */ /* 0x000fe2000f8e003f */
[----:B------:R-:W-:Y:S02]  /*0eb0*/  R2UR UR42, R0 ;  /* 0x00000000002a72ca */ /* 0x000fe400000e0000 */
[----:B------:R-:W-:Y:S01]  /*0ec0*/  UMOV UR6, UR50 ;  /* 0x0000003200067c82 */ /* 0x000fe20008000000 */
[----:B------:R-:W-:-:S04]  /*0ed0*/  @UP0 USHF.R.U32.HI UR6, URZ, UR7, UR5 ;  /* 0x000000073f060299 */ /* 0x000fc80008011605 */
[----:B------:R-:W-:-:S04]  /*0ee0*/  UIADD3 UR4, -UR6, URZ, URZ ;  /* 0x0000003f06047290 */ /* 0x000fc8000fffe13f */
[----:B------:R-:W-:Y:S01]  /*0ef0*/  UIMAD UR44, UR44, UR4, UR50 ;  /* 0x000000042c2c72a4 */ /* 0x000fe2000f8e0232 */
[----:B-123--:R-:W-:Y:S11]  /*0f00*/  @!P0 BRA `(.L_x_8) ;  /* 0x0000000000688947 */ /* 0x00eff60003800000 */
[----:B------:R-:W-:-:S06]  /*0f10*/  UISETP.NE.AND UP0, UPT, UR52, 0x2, UPT ;  /* 0x000000023400788c */ /* 0x000fcc000bf05270 */
[----:B------:R-:W-:-:S13]  /*0f20*/  PLOP3.LUT P1, PT, PT, PT, UP0, 0x80, 0x0 ;  /* 0x000000000000781c */ /* 0x000fda0003f2f008 */
[----:B------:R-:W-:Y:S05]  /*0f30*/  @!P1 BRA `(.L_x_9) ;  /* 0x0000000000449947 */ /* 0x000fea0003800000 */
[----:B------:R-:W-:-:S06]  /*0f40*/  UISETP.NE.AND UP0, UPT, UR52, 0x3, UPT ;  /* 0x000000033400788c */ /* 0x000fcc000bf05270 */
[----:B------:R-:W-:-:S13]  /*0f50*/  PLOP3.LUT P1, PT, PT, PT, UP0, 0x80, 0x0 ;  /* 0x000000000000781c */ /* 0x000fda0003f2f008 */
[----:B------:R-:W-:Y:S05]  /*0f60*/  @!P1 BRA `(.L_x_10) ;  /* 0x0000000000249947 */ /* 0x000fea0003800000 */
[----:B------:R-:W-:-:S06]  /*0f70*/  UISETP.NE.AND UP0, UPT, UR52, 0x4, UPT ;  /* 0x000000043400788c */ /* 0x000fcc000bf05270 */
[----:B------:R-:W-:-:S13]  /*0f80*/  PLOP3.LUT P1, PT, PT, PT, UP0, 0x80, 0x0 ;  /* 0x000000000000781c */ /* 0x000fda0003f2f008 */
[----:B------:R-:W-:Y:S05]  /*0f90*/  @P1 BRA `(.L_x_11) ;  /* 0x0000000000541947 */ /* 0x000fea0003800000 */
[----:B------:R-:W-:Y:S02]  /*0fa0*/  UIADD3 UR4, UR36, -0x1, URZ ;  /* 0xffffffff24047890 */ /* 0x000fe4000fffe03f */
[----:B------:R-:W-:Y:S02]  /*0fb0*/  ULOP3.LUT UR36, UR36, 0x1, URZ, 0xc, !UPT ;  /* 0x0000000124247892 */ /* 0x000fe4000f8e0c3f */
[----:B------:R-:W-:-:S04]  /*0fc0*/  ULOP3.LUT UR4, UR4, 0x2, URZ, 0xc0, !UPT ;  /* 0x0000000204047892 */ /* 0x000fc8000f8ec03f */
[----:B------:R-:W-:-:S04]  /*0fd0*/  USHF.R.U32.HI UR4, URZ, 0x1, UR4 ;  /* 0x000000013f047899 */ /* 0x000fc80008011604 */
[----:B------:R-:W-:Y:S01]  /*0fe0*/  ULOP3.LUT UR37, UR37, UR4, URZ, 0x3c, !UPT ;  /* 0x0000000425257292 */ /* 0x000fe2000f8e3c3f */
[----:B------:R-:W-:Y:S11]  /*0ff0*/  BRA `(.L_x_11) ;  /* 0x00000000003c7947 */ /* 0x000ff60003800000 */
.L_x_10:
[----:B------:R-:W-:Y:S02]  /*1000*/  ULOP3.LUT UP0, URZ, UR36, 0x2, URZ, 0xc0, !UPT ;  /* 0x00000002243f7892 */ /* 0x000fe4000f80c03f */
[----:B------:R-:W-:Y:S02]  /*1010*/  ULOP3.LUT UR36, UR36, 0x1, URZ, 0xc0, !UPT ;  /* 0x0000000124247892 */ /* 0x000fe4000f8ec03f */
[----:B------:R-:W-:-:S04]  /*1020*/  USEL UR4, URZ, 0x1, UP0 ;  /* 0x000000013f047887 */ /* 0x000fc80008000000 */
[----:B------:R-:W-:Y:S01]  /*1030*/  ULOP3.LUT UR37, UR37, UR4, URZ, 0x3c, !UPT ;  /* 0x0000000425257292 */ /* 0x000fe2000f8e3c3f */
[----:B------:R-:W-:Y:S11]  /*1040*/  BRA `(.L_x_11) ;  /* 0x0000000000287947 */ /* 0x000ff60003800000 */
.L_x_9:
[----:B------:R-:W-:Y:S02]  /*1050*/  UIADD3 UR4, UR36, 0x1, URZ ;  /* 0x0000000124047890 */ /* 0x000fe4000fffe03f */
[----:B------:R-:W-:Y:S02]  /*1060*/  ULOP3.LUT UR36, UR36, 0x1, URZ, 0xc, !UPT ;  /* 0x0000000124247892 */ /* 0x000fe4000f8e0c3f */
[----:B------:R-:W-:-:S04]  /*1070*/  UISETP.GT.U32.AND UP0, UPT, UR4, 0x1, UPT ;  /* 0x000000010400788c */ /* 0x000fc8000bf04070 */
[----:B------:R-:W-:-:S04]  /*1080*/  USEL UR4, URZ, 0x1, !UP0 ;  /* 0x000000013f047887 */ /* 0x000fc8000c000000 */
[----:B------:R-:W-:Y:S01]  /*1090*/  ULOP3.LUT UR37, UR37, UR4, URZ, 0x3c, !UPT ;  /* 0x0000000425257292 */ /* 0x000fe2000f8e3c3f */
[----:B------:R-:W-:Y:S11]  /*10a0*/  BRA `(.L_x_11) ;  /* 0x0000000000107947 */ /* 0x000ff60003800000 */
.L_x_8:
[----:B------:R-:W-:Y:S02]  /*10b0*/  UISETP.GT.U32.AND UP0, UPT, UR36, 0x1, UPT ;  /* 0x000000012400788c */ /* 0x000fe4000bf04070 */
[----:B------:R-:W-:Y:S02]  /*10c0*/  ULOP3.LUT UR36, UR36, 0x1, URZ, 0xc0, !UPT ;  /* 0x0000000124247892 */ /* 0x000fe4000f8ec03f */
[----:B------:R-:W-:-:S04]  /*10d0*/  USEL UR4, URZ, 0x1, !UP0 ;  /* 0x000000013f047887 */ /* 0x000fc8000c000000 */
[----:B------:R-:W-:-:S12]  /*10e0*/  ULOP3.LUT UR37, UR37, UR4, URZ, 0x3c, !UPT ;  /* 0x0000000425257292 */ /* 0x000fd8000f8e3c3f */
.L_x_11:
[----:B------:R-:W-:Y:S05]  /*10f0*/  @!P0 BRA `(.L_x_12) ;  /* 0x00000000003c8947 */ /* 0x000fea0003800000 */
        /* <DEDUP_REMOVED lines=9> */
[----:B------:R-:W-:Y:S01]  /*1190*/  ULEA UR42, UR42, 0x3, 0x1 ;  /* 0x000000032a2a7891 */ /* 0x000fe2000f8e083f */
[----:B------:R-:W-:Y:S11]  /*11a0*/  BRA `(.L_x_15) ;  /* 0x0000000000147947 */ /* 0x000ff60003800000 */
.L_x_14:
[----:B------:R-:W-:Y:S01]  /*11b0*/  ULEA UR42, UR42, 0x2, 0x1 ;  /* 0x000000022a2a7891 */ /* 0x000fe2000f8e083f */
[----:B------:R-:W-:Y:S11]  /*11c0*/  BRA `(.L_x_15) ;  /* 0x00000000000c7947 */ /* 0x000ff60003800000 */
.L_x_13:
[----:B------:R-:W-:Y:S01]  /*11d0*/  ULEA UR42, UR42, 0x1, 0x1 ;  /* 0x000000012a2a7891 */ /* 0x000fe2000f8e083f */
[----:B------:R-:W-:Y:S11]  /*11e0*/  BRA `(.L_x_15) ;  /* 0x0000000000047947 */ /* 0x000ff60003800000 */
.L_x_12:
[----:B------:R-:W-:-:S12]  /*11f0*/  USHF.L.U32 UR42, UR42, 0x1, URZ ;  /* 0x000000012a2a7899 */ /* 0x000fd8000800063f */
.L_x_15:
[----:B------:R-:W-:-:S04]  /*1200*/  ULOP3.LUT UR4, UR38, 0x1, URZ, 0xfc, !UPT ;  /* 0x0000000126047892 */ /* 0x000fc8000f8efc3f */
[----:B------:R-:W-:-:S06]  /*1210*/  UISETP.NE.AND UP0, UPT, UR4, 0x3, UPT ;  /* 0x000000030400788c */ /* 0x000fcc000bf05270 */
[----:B------:R-:W-:-:S13]  /*1220*/  PLOP3.LUT P0, PT, PT, PT, UP0, 0x80, 0x0 ;  /* 0x000000000000781c */ /* 0x000fda0003f0f008 */
[----:B------:R-:W-:Y:S05]  /*1230*/  @!P0 BRA `(.L_x_16) ;  /* 0x0000000000048947 */ /* 0x000fea0003800000 */
[----:B------:R-:W-:Y:S01]  /*1240*/  BPT.TRAP 0x1 ;  /* 0x000000040000795c */ /* 0x000fe20000300000 */
.L_x_16:
[----:B------:R-:W-:Y:S01]  /*1250*/  ULEA UR4, UR36, UR45, 0x3 ;  /* 0x0000002d24047291 */ /* 0x000fe2000f8e183f */
[----:B------:R-:W-:Y:S01]  /*1260*/  MOV R0, UR37 ;  /* 0x0000002500007c02 */ /* 0x000fe20008000f00 */
[----:B------:R-:W-:-:S03]  /*1270*/  UISETP.NE.AND UP0, UPT, UR39, 0x3, UPT ;  /* 0x000000032700788c */ /* 0x000fc6000bf05270 */
[----:B------:R-:W-:-:S03]  /*1280*/  SHF.L.U32 R0, R0, 0x1f, RZ ;  /* 0x0000001f00007819 */ /* 0x000fc600000006ff */
[----:B------:R-:W-:Y:S01]  /*1290*/  PLOP3.LUT P0, PT, PT, PT, UP0, 0x80, 0x0 ;  /* 0x000000000000781c */ /* 0x000fe20003f0f008 */
[----:B------:R-:W1:Y:S02]  /*12a0*/  SYNCS.PHASECHK.TRANS64.TRYWAIT P1, [UR4+0x14250], R0 ;  /* 0x01425000ff0075a7 */ /* 0x000e640008020144 */
[----:B-1----:R-:W-:Y:S10]  /*12b0*/  @!P1 BRA `(.L_x_17) ;  /* 0x000000c800b89947 */ /* 0x002ff40003800000 */
.L_x_123:
[----:B------:R-:W-:Y:S05]  /*12c0*/  @!P0 BRA `(.L_x_18) ;  /* 0x0000000000048947 */ /* 0x000fea0003800000 */
[----:B------:R-:W-:Y:S01]  /*12d0*/  BPT.TRAP 0x1 ;  /* 0x000000040000795c */ /* 0x000fe20000300000 */
.L_x_18:
[----:B------:R-:W-:Y:S01]  /*12e0*/  ULEA UR18, UR53, UR45, 0x3 ;  /* 0x0000002d35127291 */ /* 0x000fe2000f8e183f */
[----:B-1----:R-:W-:Y:S01]  /*12f0*/  SHF.L.U32 R0, R18, 0x1f, RZ ;  /* 0x0000001f12007819 */ /* 0x002fe200000006ff */
[----:B------:R-:W-:Y:S01]  /*1300*/  UIADD3 UR19, UR45, 0x14290, URZ ;  /* 0x000142902d137890 */ /* 0x000fe2000fffe03f */
[----:B------:R-:W-:Y:S01]  /*1310*/  SHF.L.U32 R3, R19, 0x1f, RZ ;  /* 0x0000001f13037819 */ /* 0x000fe200000006ff */
[----:B------:R-:W-:Y:S02]  /*1320*/  ULEA UR4, UR52, 0xfffffff8, 0x3 ;  /* 0xfffffff834047891 */ /* 0x000fe4000f8e183f */
[----:B------:R-:W-:Y:S02]  /*1330*/  ULEA UR16, UR52, UR19, 0x3 ;  /* 0x0000001334107291 */ /* 0x000fe4000f8e183f */
[----:B------:R-:W-:Y:S01]  /*1340*/  ULOP3.LUT UR17, UR4, 0x8, URZ, 0xc, !UPT ;  /* 0x0000000804117892 */ /* 0x000fe2000f8e0c3f */
[----:B------:R-:W1:Y:S02]  /*1350*/  SYNCS.PHASECHK.TRANS64.TRYWAIT P1, [UR18+0x14200], R0 ;  /* 0x01420000ff0075a7 */ /* 0x000e640008020152 */
[----:B-1----:R-:W-:Y:S09]  /*1360*/  @!P1 BRA `(.L_x_19) ;  /* 0x000000c800a49947 */ /* 0x002ff20003800000 */
.L_x_124:
[----:B------:R-:W2:Y:S02]  /*1370*/  SYNCS.PHASECHK.TRANS64.TRYWAIT P1, [UR16+-0x8], R3 ;  /* 0xfffff803ff0075a7 */ /* 0x000ea40008020150 */
[----:B--2---:R-:W-:Y:S05]  /*1380*/  @!P1 BRA `(.L_x_20) ;  /* 0x000000c800b49947 */ /* 0x004fea0003800000 */
.L_x_125:
[----:B------:R-:W-:Y:S01]  /*1390*/  UIMAD UR14, UR53, 0x300, UR48 ;  /* 0x00000300350e78a4 */ /* 0x000fe2000f8e0230 */
[----:B------:R-:W-:Y:S01]  /*13a0*/  WARPGROUP.ARRIVE ;  /* 0x00000000000079c5 */ /* 0x000fe20000000000 */
[----:B------:R-:W-:Y:S01]  /*13b0*/  UIMAD UR12, UR36, 0x180, UR47 ;  /* 0x00000180240c78a4 */ /* 0x000fe2000f8e022f */
[----:B-1----:R-:W1:Y:S01]  /*13c0*/  LDC R5, c[0x0][0x28c] ;  /* 0x0000a300ff057b82 */ /* 0x002e620000000800 */
[----:B------:R-:W-:Y:S01]  /*13d0*/  UMOV UR15, 0xc0000010 ;  /* 0xc0000010000f7882 */ /* 0x000fe20000000000 */
[----:B------:R-:W-:Y:S01]  /*13e0*/  UMOV UR13, 0xc0000010 ;  /* 0xc0000010000d7882 */ /* 0x000fe20000000000 */
[----:B------:R-:W-:Y:S01]  /*13f0*/  UIADD3 UR6, UR14, 0x100, URZ ;  /* 0x000001000e067890 */ /* 0x000fe2000fffe03f */
[C---:B------:R-:W-:Y:S01]  /*1400*/  VIADD R0, R22.reuse, 0x1 ;  /* 0x0000000116007836 */ /* 0x040fe20000000000 */
[----:B------:R-:W-:Y:S01]  /*1410*/  UIADD3 UR4, UR12, 0x80, URZ ;  /* 0x000000800c047890 */ /* 0x000fe2000fffe03f */
[C---:B------:R-:W-:Y:S01]  /*1420*/  VIADD R4, R22.reuse, 0x8 ;  /* 0x0000000816047836 */ /* 0x040fe20000000000 */
[----:B------:R-:W-:Y:S01]  /*1430*/  UMOV UR7, 0xc0000010 ;  /* 0xc000001000077882 */ /* 0x000fe20000000000 */
[----:B------:R-:W-:Y:S01]  /*1440*/  HGMMA.64x128x16.F32.BF16 R24, gdesc[UR12], RZ, !UPT, gsb0 ;  /* 0x01e000000c1879f0 */ /* 0x000fe2000c0018ff */
[----:B------:R-:W-:Y:S01]  /*1450*/  UMOV UR5, 0xc0000010 ;  /* 0xc000001000057882 */ /* 0x000fe20000000000 */
[----:B------:R-:W-:Y:S01]  /*1460*/  UIADD3 UR10, UR14, 0x200, URZ ;  /* 0x000002000e0a7890 */ /* 0x000fe2000fffe03f */
[----:B------:R-:W-:Y:S01]  /*1470*/  IADD3 R6, R22, 0x9, RZ ;  /* 0x0000000916067810 */ /* 0x000fe20007ffe0ff */
[----:B------:R-:W-:Y:S01]  /*1480*/  UIADD3 UR8, UR12, 0x100, URZ ;  /* 0x000001000c087890 */ /* 0x000fe2000fffe03f */
[----:B------:R-:W-:Y:S01]  /*1490*/  P2R R11, PR, RZ, 0x1 ;  /* 0x00000001ff0b7803 */ /* 0x000fe20000000000 */
[----:B------:R-:W-:Y:S01]  /*14a0*/  UMOV UR11, 0xc0000010 ;  /* 0xc0000010000b7882 */ /* 0x000fe20000000000 */
[----:B------:R-:W-:Y:S01]  /*14b0*/  UMOV UR9, 0xc0000010 ;  /* 0xc000001000097882 */ /* 0x000fe20000000000 */
[-C--:B-1----:R-:W-:Y:S01]  /*14c0*/  ISETP.GE.AND P5, PT, R0, R5.reuse, PT ;  /* 0x000000050000720c */ /* 0x082fe20003fa6270 */
[----:B------:R-:W-:Y:S01]  /*14d0*/  VIADD R0, R22, 0x10 ;  /* 0x0000001016007836 */ /* 0x000fe20000000000 */
[-C--:B------:R-:W-:Y:S01]  /*14e0*/  ISETP.GE.AND P1, PT, R4, R5.reuse, PT ;  /* 0x000000050400720c */ /* 0x080fe20003f26270 */
[C---:B------:R-:W-:Y:S01]  /*14f0*/  VIADD R4, R22.reuse, 0x11 ;  /* 0x0000001116047836 */ /* 0x040fe20000000000 */
[----:B------:R-:W-:-:S02]  /*1500*/  ISETP.GE.AND P6, PT, R22, R5, PT ;  /* 0x000000051600720c */ /* 0x000fc40003fc6270 */
[-C--:B------:R-:W-:Y:S02]  /*1510*/  ISETP.GE.AND P3, PT, R0, R5.reuse, PT ;  /* 0x000000050000720c */ /* 0x080fe40003f66270 */
[----:B------:R-:W-:Y:S02]  /*1520*/  IADD3 R0, R22, 0x18, RZ ;  /* 0x0000001816007810 */ /* 0x000fe40007ffe0ff */
[-C--:B------:R-:W-:Y:S01]  /*1530*/  ISETP.GE.AND P4, PT, R4, R5.reuse, PT ;  /* 0x000000050400720c */ /* 0x080fe20003f86270 */
[----:B------:R-:W-:Y:S01]  /*1540*/  VIADD R4, R22, 0x20 ;  /* 0x0000002016047836 */ /* 0x000fe20000000000 */
[----:B------:R-:W-:Y:S01]  /*1550*/  ISETP.GE.AND P2, PT, R6, R5, PT ;  /* 0x000000050600720c */ /* 0x000fe20003f46270 */
[----:B------:R-:W-:Y:S02]  /*1560*/  WARPGROUP.DEPBAR.LE gsb0, 0x0 ;  /* 0x00008000000079c5 */ /* 0x000fe40000010000 */
[----:B------:R-:W-:-:S06]  /*1570*/  WARPGROUP.ARRIVE ;  /* 0x00000000000079c5 */ /* 0x000fcc0000000000 */
[----:B------:R-:W-:Y:S01]  /*1580*/  HGMMA.64x128x16.F32.BF16 R24, gdesc[UR4], R24, gsb0 ;  /* 0x01e00000041879f0 */ /* 0x000fe20008001818 */
[----:B------:R-:W-:Y:S02]  /*1590*/  ULDC UR6, c[0x0][0x604] ;  /* 0x0001810000067ab9 */ /* 0x000fe40000000800 */
[----:B------:R-:W-:Y:S02]  /*15a0*/  WARPGROUP.DEPBAR.LE gsb0, 0x0 ;  /* 0x00008000000079c5 */ /* 0x000fe40000010000 */
[----:B------:R-:W-:-:S07]  /*15b0*/  WARPGROUP.ARRIVE ;  /* 0x00000000000079c5 */ /* 0x000fce0000000000 */
[----:B------:R-:W-:Y:S03]  /*15c0*/  HGMMA.64x128x16.F32.BF16 R24, gdesc[UR8], R24, gsb0 ;  /* 0x01e00000081879f0 */ /* 0x000fe60008001818 */
[----:B------:R-:W-:Y:S02]  /*15d0*/  WARPGROUP.DEPBAR.LE gsb0, 0x0 ;  /* 0x00008000000079c5 */ /* 0x000fe40000010000 */
[----:B------:R-:W-:Y:S02]  /*15e0*/  FSEL R24, R24, -INF , !P6 ;  /* 0xff80000018187808 */ /* 0x000fe40007000000 */
[----:B------:R-:W-:Y:S02]  /*15f0*/  FSEL R26, R26, -INF , !P6 ;  /* 0xff8000001a1a7808 */ /* 0x000fe40007000000 */
[----:B------:R-:W-:Y:S01]  /*1600*/  ISETP.GE.AND P6, PT, R0, R5, PT ;  /* 0x000000050000720c */ /* 0x000fe20003fc6270 */
[----:B------:R-:W-:Y:S01]  /*1610*/  VIADD R0, R22, 0x19 ;  /* 0x0000001916007836 */ /* 0x000fe20000000000 */
[----:B------:R-:W-:-:S02]  /*1620*/  FSEL R25, R25, -INF , !P5 ;  /* 0xff80000019197808 */ /* 0x000fc40006800000 */
[----:B------:R-:W-:Y:S02]  /*1630*/  FSEL R28, R28, -INF , !P1 ;  /* 0xff8000001c1c7808 */ /* 0x000fe40004800000 */
[----:B------:R-:W-:Y:S02]  /*1640*/  FSEL R30, R30, -INF , !P1 ;  /* 0xff8000001e1e7808 */ /* 0x000fe40004800000 */
[-C--:B------:R-:W-:Y:S01]  /*1650*/  ISETP.GE.AND P1, PT, R4, R5.reuse, PT ;  /* 0x000000050400720c */ /* 0x080fe20003f26270 */
[----:B------:R-:W-:Y:S01]  /*1660*/  VIADD R4, R22, 0x28 ;  /* 0x0000002816047836 */ /* 0x000fe20000000000 */
[----:B------:R-:W-:Y:S02]  /*1670*/  FSEL R27, R27, -INF , !P5 ;  /* 0xff8000001b1b7808 */ /* 0x000fe40006800000 */
[----:B------:R-:W-:Y:S02]  /*1680*/  ISETP.GE.AND P5, PT, R0, R5, PT ;  /* 0x000000050000720c */ /* 0x000fe40003fa6270 */
[----:B------:R-:W-:-:S02]  /*1690*/  FMNMX R3, R24, R25, !PT ;  /* 0x0000001918037209 */ /* 0x000fc40007800000 */
[----:B------:R-:W-:Y:S02]  /*16a0*/  IADD3 R0, R22, 0x21, RZ ;  /* 0x0000002116007810 */ /* 0x000fe40007ffe0ff */
[----:B------:R-:W-:Y:S02]  /*16b0*/  FSEL R32, R32, -INF , !P3 ;  /* 0xff80000020207808 */ /* 0x000fe40005800000 */
[----:B------:R-:W-:Y:S02]  /*16c0*/  FSEL R34, R34, -INF , !P3 ;  /* 0xff80000022227808 */ /* 0x000fe40005800000 */
[----:B------:R-:W-:Y:S02]  /*16d0*/  ISETP.GE.AND P3, PT, R4, R5, PT ;  /* 0x000000050400720c */ /* 0x000fe40003f66270 */
[----:B------:R-:W-:Y:S02]  /*16e0*/  FSEL R29, R29, -INF , !P2 ;  /* 0xff8000001d1d7808 */ /* 0x000fe40005000000 */
[----:B------:R-:W-:-:S02]  /*16f0*/  FSEL R31, R31, -INF , !P2 ;  /* 0xff8000001f1f7808 */ /* 0x000fc40005000000 */
[----:B------:R-:W-:Y:S02]  /*1700*/  FMNMX R4, R28, R3, !PT ;  /* 0x000000031c047209 */ /* 0x000fe40007800000 */
[-C--:B------:R-:W-:Y:S01]  /*1710*/  ISETP.GE.AND P2, PT, R0, R5.reuse, PT ;  /* 0x000000050000720c */ /* 0x080fe20003f46270 */
[----:B------:R-:W-:Y:S01]  /*1720*/  VIADD R0, R22, 0x29 ;  /* 0x0000002916007836 */ /* 0x000fe20000000000 */
[----:B------:R-:W-:Y:S02]  /*1730*/  FMNMX R3, R29, R4, !PT ;  /* 0x000000041d037209 */ /* 0x000fe40007800000 */
[----:B------:R-:W-:Y:S02]  /*1740*/  FSEL R33, R33, -INF , !P4 ;  /* 0xff80000021217808 */ /* 0x000fe40006000000 */
[----:B------:R-:W-:Y:S02]  /*1750*/  FSEL R35, R35, -INF , !P4 ;  /* 0xff80000023237808 */ /* 0x000fe40006000000 */
[----:B------:R-:W-:-:S02]  /*1760*/  ISETP.GE.AND P4, PT, R0, R5, PT ;  /* 0x000000050000720c */ /* 0x000fc40003f86270 */
[----:B------:R-:W-:Y:S02]  /*1770*/  IADD3 R0, R22, 0x30, RZ ;  /* 0x0000003016007810 */ /* 0x000fe40007ffe0ff */
[----:B------:R-:W-:Y:S02]  /*1780*/  FMNMX R4, R32, R3, !PT ;  /* 0x0000000320047209 */ /* 0x000fe40007800000 */
[----:B------:R-:W-:Y:S02]  /*1790*/  FSEL R36, R36, -INF , !P6 ;  /* 0xff80000024247808 */ /* 0x000fe40007000000 */
[----:B------:R-:W-:Y:S02]  /*17a0*/  FSEL R38, R38, -INF , !P6 ;  /* 0xff80000026267808 */ /* 0x000fe40007000000 */
[----:B------:R-:W-:Y:S01]  /*17b0*/  ISETP.GE.AND P6, PT, R0, R5, PT ;  /* 0x000000050000720c */ /* 0x000fe20003fc6270 */
[----:B------:R-:W-:Y:S01]  /*17c0*/  VIADD R0, R22, 0x31 ;  /* 0x0000003116007836 */ /* 0x000fe20000000000 */
[----:B------:R-:W-:-:S02]  /*17d0*/  FMNMX R3, R33, R4, !PT ;  /* 0x0000000421037209 */ /* 0x000fc40007800000 */
[----:B------:R-:W-:Y:S02]  /*17e0*/  FSEL R37, R37, -INF , !P5 ;  /* 0xff80000025257808 */ /* 0x000fe40006800000 */
[----:B------:R-:W-:Y:S02]  /*17f0*/  FMNMX R4, R36, R3, !PT ;  /* 0x0000000324047209 */ /* 0x000fe40007800000 */
[----:B------:R-:W-:Y:S02]  /*1800*/  FSEL R39, R39, -INF , !P5 ;  /* 0xff80000027277808 */ /* 0x000fe40006800000 */
[----:B------:R-:W-:Y:S01]  /*1810*/  ISETP.GE.AND P5, PT, R0, R5, PT ;  /* 0x000000050000720c */ /* 0x000fe20003fa6270 */
[----:B------:R-:W-:Y:S01]  /*1820*/  VIADD R0, R22, 0x38 ;  /* 0x0000003816007836 */ /* 0x000fe20000000000 */
[----:B------:R-:W-:Y:S02]  /*1830*/  FSEL R40, R40, -INF , !P1 ;  /* 0xff80000028287808 */ /* 0x000fe40004800000 */
[----:B------:R-:W-:-:S02]  /*1840*/  FMNMX R3, R37, R4, !PT ;  /* 0x0000000425037209 */ /* 0x000fc40007800000 */
[----:B------:R-:W-:Y:S02]  /*1850*/  FSEL R42, R42, -INF , !P1 ;  /* 0xff8000002a2a7808 */ /* 0x000fe40004800000 */
[----:B------:R-:W-:Y:S02]  /*1860*/  ISETP.GE.AND P1, PT, R0, R5, PT ;  /* 0x000000050000720c */ /* 0x000fe40003f26270 */
[----:B------:R-:W-:Y:S02]  /*1870*/  FSEL R41, R41, -INF , !P2 ;  /* 0xff80000029297808 */ /* 0x000fe40005000000 */
[----:B------:R-:W-:Y:S02]  /*1880*/  FMNMX R4, R40, R3, !PT ;  /* 0x0000000328047209 */ /* 0x000fe40007800000 */
[----:B------:R-:W-:Y:S02]  /*1890*/  IADD3 R0, R22, 0x39, RZ ;  /* 0x0000003916007810 */ /* 0x000fe40007ffe0ff */
[----:B------:R-:W-:-:S02]  /*18a0*/  FSEL R43, R43, -INF , !P2 ;  /* 0xff8000002b2b7808 */ /* 0x000fc40005000000 */
[----:B------:R-:W-:Y:S02]  /*18b0*/  FSEL R44, R44, -INF , !P3 ;  /* 0xff8000002c2c7808 */ /* 0x000fe40005800000 */
[----:B------:R-:W-:Y:S02]  /*18c0*/  FMNMX R3, R41, R4, !PT ;  /* 0x0000000429037209 */ /* 0x000fe40007800000 */
[----:B------:R-:W-:Y:S01]  /*18d0*/  ISETP.GE.AND P2, PT, R0, R5, PT ;  /* 0x000000050000720c */ /* 0x000fe20003f46270 */
[----:B------:R-:W-:Y:S01]  /*18e0*/  VIADD R0, R22, 0x40 ;  /* 0x0000004016007836 */ /* 0x000fe20000000000 */
[----:B------:R-:W-:Y:S02]  /*18f0*/  FSEL R45, R45, -INF , !P4 ;  /* 0xff8000002d2d7808 */ /* 0x000fe40006000000 */
[----:B------:R-:W-:Y:S02]  /*1900*/  FMNMX R4, R44, R3, !PT ;  /* 0x000000032c047209 */ /* 0x000fe40007800000 */
[----:B------:R-:W-:-:S02]  /*1910*/  FSEL R46, R46, -INF , !P3 ;  /* 0xff8000002e2e7808 */ /* 0x000fc40005800000 */
[----:B------:R-:W-:Y:S01]  /*1920*/  ISETP.GE.AND P3, PT, R0, R5, PT ;  /* 0x000000050000720c */ /* 0x000fe20003f66270 */
[----:B------:R-:W-:Y:S01]  /*1930*/  VIADD R0, R22, 0x41 ;  /* 0x0000004116007836 */ /* 0x000fe20000000000 */
[----:B------:R-:W-:Y:S02]  /*1940*/  FSEL R48, R48, -INF , !P6 ;  /* 0xff80000030307808 */ /* 0x000fe40007000000 */
[----:B------:R-:W-:Y:S02]  /*1950*/  FMNMX R3, R45, R4, !PT ;  /* 0x000000042d037209 */ /* 0x000fe40007800000 */
[----:B------:R-:W-:Y:S02]  /*1960*/  FSEL R47, R47, -INF , !P4 ;  /* 0xff8000002f2f7808 */ /* 0x000fe40006000000 */
[----:B------:R-:W-:Y:S02]  /*1970*/  FSEL R49, R49, -INF , !P5 ;  /* 0xff80000031317808 */ /* 0x000fe40006800000 */
[----:B------:R-:W-:-:S02]  /*1980*/  FMNMX R4, R48, R3, !PT ;  /* 0x0000000330047209 */ /* 0x000fc40007800000 */
[-C--:B------:R-:W-:Y:S02]  /*1990*/  ISETP.GE.AND P4, PT, R0, R5.reuse, PT ;  /* 0x000000050000720c */ /* 0x080fe40003f86270 */
[----:B------:R-:W-:Y:S02]  /*19a0*/  IADD3 R0, R22, 0x48, RZ ;  /* 0x0000004816007810 */ /* 0x000fe40007ffe0ff */
[----:B------:R-:W-:Y:S02]  /*19b0*/  FSEL R52, R52, -INF , !P1 ;  /* 0xff80000034347808 */ /* 0x000fe40004800000 */
[----:B------:R-:W-:Y:S02]  /*19c0*/  FMNMX R3, R49, R4, !PT ;  /* 0x0000000431037209 */ /* 0x000fe40007800000 */
[----:B------:R-:W-:Y:S02]  /*19d0*/  FSEL R50, R50, -INF , !P6 ;  /* 0xff80000032327808 */ /* 0x000fe40007000000 */
[----:B------:R-:W-:Y:S01]  /*19e0*/  ISETP.GE.AND P6, PT, R0, R5, PT ;  /* 0x000000050000720c */ /* 0x000fe20003fc6270 */
[----:B------:R-:W-:Y:S01]  /*19f0*/  VIADD R0, R22, 0x49 ;  /* 0x0000004916007836 */ /* 0x000fe20000000000 */
[----:B------:R-:W-:-:S02]  /*1a00*/  FSEL R53, R53, -INF , !P2 ;  /* 0xff80000035357808 */ /* 0x000fc40005000000 */
[----:B------:R-:W-:Y:S02]  /*1a10*/  FMNMX R4, R52, R3, !PT ;  /* 0x0000000334047209 */ /* 0x000fe40007800000 */
[----:B------:R-:W-:Y:S02]  /*1a20*/  FSEL R51, R51, -INF , !P5 ;  /* 0xff80000033337808 */ /* 0x000fe40006800000 */
[----:B------:R-:W-:Y:S01]  /*1a30*/  ISETP.GE.AND P5, PT, R0, R5, PT ;  /* 0x000000050000720c */ /* 0x000fe20003fa6270 */
[----:B------:R-:W-:Y:S01]  /*1a40*/  VIADD R0, R22, 0x50 ;  /* 0x0000005016007836 */ /* 0x000fe20000000000 */
[----:B------:R-:W-:Y:S02]  /*1a50*/  FSEL R56, R56, -INF , !P3 ;  /* 0xff80000038387808 */ /* 0x000fe40005800000 */
[----:B------:R-:W-:Y:S02]  /*1a60*/  FMNMX R3, R53, R4, !PT ;  /* 0x0000000435037209 */ /* 0x000fe40007800000 */
[----:B------:R-:W-:-:S02]  /*1a70*/  FSEL R57, R57, -INF , !P4 ;  /* 0xff80000039397808 */ /* 0x000fc40006000000 */
[----:B------:R-:W-:Y:S02]  /*1a80*/  FMNMX R4, R56, R3, !PT ;  /* 0x0000000338047209 */ /* 0x000fe40007800000 */
[----:B------:R-:W-:Y:S02]  /*1a90*/  FSEL R54, R54, -INF , !P1 ;  /* 0xff80000036367808 */ /* 0x000fe40004800000 */
[----:B------:R-:W-:Y:S02]  /*1aa0*/  ISETP.GE.AND P1, PT, R0, R5, PT ;  /* 0x000000050000720c */ /* 0x000fe40003f26270 */
[----:B------:R-:W-:Y:S02]  /*1ab0*/  IADD3 R0, R22, 0x51, RZ ;  /* 0x0000005116007810 */ /* 0x000fe40007ffe0ff */
[----:B------:R-:W-:Y:S02]  /*1ac0*/  FSEL R60, R60, -INF , !P6 ;  /* 0xff8000003c3c7808 */ /* 0x000fe40007000000 */
[----:B------:R-:W-:-:S02]  /*1ad0*/  FMNMX R3, R57, R4, !PT ;  /* 0x0000000439037209 */ /* 0x000fc40007800000 */
[----:B------:R-:W-:Y:S02]  /*1ae0*/  FSEL R55, R55, -INF , !P2 ;  /* 0xff80000037377808 */ /* 0x000fe40005000000 */
[----:B------:R-:W-:Y:S01]  /*1af0*/  ISETP.GE.AND P2, PT, R0, R5, PT ;  /* 0x000000050000720c */ /* 0x000fe20003f46270 */
[----:B------:R-:W-:Y:S01]  /*1b00*/  VIADD R0, R22, 0x58 ;  /* 0x0000005816007836 */ /* 0x000fe20000000000 */
[----:B------:R-:W-:Y:S02]  /*1b10*/  FSEL R61, R61, -INF , !P5 ;  /* 0xff8000003d3d7808 */ /* 0x000fe40006800000 */
[----:B------:R-:W-:Y:S02]  /*1b20*/  FMNMX R4, R60, R3, !PT ;  /* 0x000000033c047209 */ /* 0x000fe40007800000 */
[----:B------:R-:W-:Y:S02]  /*1b30*/  FSEL R58, R58, -INF , !P3 ;  /* 0xff8000003a3a7808 */ /* 0x000fe40005800000 */
[----:B------:R-:W-:-:S02]  /*1b40*/  FSEL R64, R64, -INF , !P1 ;  /* 0xff80000040407808 */ /* 0x000fc40004800000 */
[----:B------:R-:W-:Y:S01]  /*1b50*/  FMNMX R3, R61, R4, !PT ;  /* 0x000000043d037209 */ /* 0x000fe20007800000 */
[----:B------:R-:W-:Y:S01]  /*1b60*/  VIADD R4, R22, 0x61 ;  /* 0x0000006116047836 */ /* 0x000fe20000000000 */
[----:B------:R-:W-:Y:S01]  /*1b70*/  ISETP.GE.AND P3, PT, R0, R5, PT ;  /* 0x000000050000720c */ /* 0x000fe20003f66270 */
[----:B------:R-:W-:Y:S01]  /*1b80*/  VIADD R0, R22, 0x59 ;  /* 0x0000005916007836 */ /* 0x000fe20000000000 */
[----:B------:R-:W-:Y:S02]  /*1b90*/  FSEL R65, R65, -INF , !P2 ;  /* 0xff80000041417808 */ /* 0x000fe40005000000 */
[----:B------:R-:W-:Y:S02]  /*1ba0*/  FMNMX R6, R64, R3, !PT ;  /* 0x0000000340067209 */ /* 0x000fe40007800000 */
[----:B------:R-:W-:Y:S02]  /*1bb0*/  FSEL R59, R59, -INF , !P4 ;  /* 0xff8000003b3b7808 */ /* 0x000fe40006000000 */
[----:B------:R-:W-:-:S02]  /*1bc0*/  ISETP.GE.AND P4, PT, R0, R5, PT ;  /* 0x000000050000720c */ /* 0x000fc40003f86270 */
[----:B------:R-:W-:Y:S02]  /*1bd0*/  IADD3 R0, R22, 0x60, RZ ;  /* 0x0000006016007810 */ /* 0x000fe40007ffe0ff */
[-C--:B------:R-:W-:Y:S01]  /*1be0*/  ISETP.GE.AND P0, PT, R4, R5.reuse, PT ;  /* 0x000000050400720c */ /* 0x080fe20003f06270 */
[----:B------:R-:W-:Y:S01]  /*1bf0*/  VIADD R4, R22, 0x68 ;  /* 0x0000006816047836 */ /* 0x000fe20000000000 */
[----:B------:R-:W-:Y:S02]  /*1c00*/  FSEL R68, R68, -INF , !P3 ;  /* 0xff80000044447808 */ /* 0x000fe40005800000 */
[----:B------:R-:W-:Y:S02]  /*1c10*/  FMNMX R3, R65, R6, !PT ;  /* 0x0000000641037209 */ /* 0x000fe40007800000 */
[----:B------:R-:W-:Y:S02]  /*1c20*/  FSEL R62, R62, -INF , !P6 ;  /* 0xff8000003e3e7808 */ /* 0x000fe40007000000 */
[----:B------:R-:W-:-:S02]  /*1c30*/  ISETP.GE.AND P6, PT, R0, R5, PT ;  /* 0x000000050000720c */ /* 0x000fc40003fc6270 */
[----:B------:R-:W-:Y:S02]  /*1c40*/  FSEL R69, R69, -INF , !P4 ;  /* 0xff80000045457808 */ /* 0x000fe40006000000 */
[----:B------:R-:W-:Y:S02]  /*1c50*/  FMNMX R6, R68, R3, !PT ;  /* 0x0000000344067209 */ /* 0x000fe40007800000 */
[----:B------:R-:W-:Y:S02]  /*1c60*/  FSEL R66, R66, -INF , !P1 ;  /* 0xff80000042427808 */ /* 0x000fe40004800000 */
[----:B------:R-:W-:Y:S02]  /*1c70*/  ISETP.GE.AND P1, PT, R4, R5, PT ;  /* 0x000000050400720c */ /* 0x000fe40003f26270 */
[----:B------:R-:W-:Y:S02]  /*1c80*/  IADD3 R4, R22, 0x69, RZ ;  /* 0x0000006916047810 */ /* 0x000fe40007ffe0ff */
        /* <DEDUP_REMOVED lines=15> */
[----:B------:R-:W-:Y:S02]  /*1d80*/  ISETP.GE.AND P4, PT, R4, R5, PT ;  /* 0x000000050400720c */ /* 0x000fe40003f86270 */
[----:B------:R-:W-:Y:S02]  /*1d90*/  FSEL R80, R80, -INF , !P3 ;  /* 0xff80000050507808 */ /* 0x000fe40005800000 */
[----:B------:R-:W-:Y:S01]  /*1da0*/  FMNMX R3, R77, R6, !PT ;  /* 0x000000064d037209 */ /* 0x000fe20007800000 */
[C---:B------:R-:W-:Y:S01]  /*1db0*/  VIADD R6, R22.reuse, 0x79 ;  /* 0x0000007916067836 */ /* 0x040fe20000000000 */
[----:B------:R-:W-:Y:S02]  /*1dc0*/  IADD3 R4, R22, 0x78, RZ ;  /* 0x0000007816047810 */ /* 0x000fe40007ffe0ff */
[----:B------:R-:W-:Y:S02]  /*1dd0*/  FSEL R63, R63, -INF , !P5 ;  /* 0xff8000003f3f7808 */ /* 0x000fe40006800000 */
[----:B------:R-:W-:-:S02]  /*1de0*/  FSEL R81, R81, -INF , !P4 ;  /* 0xff80000051517808 */ /* 0x000fc40006000000 */
[----:B------:R-:W-:Y:S02]  /*1df0*/  FMNMX R8, R80, R3, !PT ;  /* 0x0000000350087209 */ /* 0x000fe40007800000 */
[-C--:B------:R-:W-:Y:S02]  /*1e00*/  ISETP.GE.AND P5, PT, R4, R5.reuse, PT ;  /* 0x000000050400720c */ /* 0x080fe40003fa6270 */
[----:B------:R-:W-:Y:S02]  /*1e10*/  FMNMX R3, R81, R8, !PT ;  /* 0x0000000851037209 */ /* 0x000fe40007800000 */
[----:B------:R-:W-:Y:S02]  /*1e20*/  FSEL R84, R84, -INF , !P5 ;  /* 0xff80000054547808 */ /* 0x000fe40006800000 */
[----:B------:R-:W-:Y:S02]  /*1e30*/  ISETP.GE.AND P6, PT, R6, R5, PT ;  /* 0x000000050600720c */ /* 0x000fe40003fc6270 */
[----:B------:R-:W-:-:S02]  /*1e40*/  FMNMX R4, R84, R3, !PT ;  /* 0x0000000354047209 */ /* 0x000fc40007800000 */
[----:B------:R-:W-:Y:S02]  /*1e50*/  FSEL R85, R85, -INF , !P6 ;  /* 0xff80000055557808 */ /* 0x000fe40007000000 */
[----:B------:R-:W-:Y:S02]  /*1e60*/  P2R R9, PR, RZ, 0x2 ;  /* 0x00000002ff097803 */ /* 0x000fe40000000000 */
[----:B------:R-:W-:Y:S02]  /*1e70*/  FMNMX R3, R85, R4, !PT ;  /* 0x0000000455037209 */ /* 0x000fe40007800000 */
[----:B------:R-:W-:Y:S02]  /*1e80*/  P2R R10, PR, RZ, 0x1 ;  /* 0x00000001ff0a7803 */ /* 0x000fe40000000000 */
[----:B------:R-:W-:Y:S01]  /*1e90*/  ISETP.GE.AND P0, PT, R0, R5, PT ;  /* 0x000000050000720c */ /* 0x000fe20003f06270 */
[----:B------:R-:W1:Y:S01]  /*1ea0*/  SHFL.BFLY PT, R4, R3, 0x1, 0x1f ;  /* 0x0c201f0003047f89 */ /* 0x000e6200000e0000 */
[----:B------:R-:W-:-:S02]  /*1eb0*/  FSEL R79, R79, -INF , !P2 ;  /* 0xff8000004f4f7808 */ /* 0x000fc40005000000 */
[----:B------:R-:W-:Y:S02]  /*1ec0*/  FSEL R74, R74, -INF , !P0 ;  /* 0xff8000004a4a7808 */ /* 0x000fe40004000000 */
[----:B------:R-:W-:Y:S02]  /*1ed0*/  ISETP.NE.AND P0, PT, R10, RZ, PT ;  /* 0x000000ff0a00720c */ /* 0x000fe40003f05270 */
[----:B------:R-:W-:Y:S02]  /*1ee0*/  FSEL R82, R82, -INF , !P3 ;  /* 0xff80000052527808 */ /* 0x000fe40005800000 */
[----:B------:R-:W-:Y:S02]  /*1ef0*/  FSEL R75, R75, -INF , !P0 ;  /* 0xff8000004b4b7808 */ /* 0x000fe40004000000 */
[----:B------:R-:W-:Y:S02]  /*1f00*/  FSEL R83, R83, -INF , !P4 ;  /* 0xff80000053537808 */ /* 0x000fe40006000000 */
[----:B------:R-:W-:-:S02]  /*1f10*/  ISETP.NE.AND P0, PT, R11, RZ, PT ;  /* 0x000000ff0b00720c */ /* 0x000fc40003f05270 */
[----:B------:R-:W-:Y:S02]  /*1f20*/  FSEL R87, R87, -INF , !P6 ;  /* 0xff80000057577808 */ /* 0x000fe40007000000 */
[----:B------:R-:W-:Y:S02]  /*1f30*/  FSEL R86, R86, -INF , !P5 ;  /* 0xff80000056567808 */ /* 0x000fe40006800000 */
[----:B-1----:R-:W-:Y:S02]  /*1f40*/  FMNMX R6, R3, R4, !PT ;  /* 0x0000000403067209 */ /* 0x002fe40007800000 */
[----:B------:R-:W-:-:S03]  /*1f50*/  FMNMX R3, R26, R27, !PT ;  /* 0x0000001b1a037209 */ /* 0x000fc60007800000 */
[----:B------:R-:W1:Y:S02]  /*1f60*/  SHFL.BFLY PT, R7, R6, 0x2, 0x1f ;  /* 0x0c401f0006077f89 */ /* 0x000e6400000e0000 */
[----:B-1----:R-:W-:-:S04]  /*1f70*/  FMNMX R4, R6, R7, !PT ;  /* 0x0000000706047209 */ /* 0x002fc80007800000 */
[----:B------:R-:W-:-:S04]  /*1f80*/  FSETP.NEU.AND P1, PT, R4, -INF , PT ;  /* 0xff8000000400780b */ /* 0x000fc80003f2d000 */
[----:B------:R-:W-:Y:S02]  /*1f90*/  FSEL R0, R4, RZ, P1 ;  /* 0x000000ff04007208 */ /* 0x000fe40000800000 */
[----:B------:R-:W-:-:S03]  /*1fa0*/  ISETP.NE.AND P1, PT, R9, RZ, PT ;  /* 0x000000ff0900720c */ /* 0x000fc60003f25270 */
[----:B------:R-:W-:Y:S01]  /*1fb0*/  FMUL R88, R0, UR6 ;  /* 0x0000000600587c20 */ /* 0x000fe20008400000 */
[----:B------:R-:W-:Y:S02]  /*1fc0*/  FSEL R78, R78, -INF , !P1 ;  /* 0xff8000004e4e7808 */ /* 0x000fe40004800000 */
[----:B------:R-:W-:Y:S01]  /*1fd0*/  FMNMX R0, R30, R3, !PT ;  /* 0x000000031e007209 */ /* 0x000fe20007800000 */
[--C-:B------:R-:W-:Y:S01]  /*1fe0*/  FFMA R24, R24, UR6, -R88.reuse ;  /* 0x0000000618187c23 */ /* 0x100fe20008000858 */
[--C-:B------:R-:W-:Y:S01]  /*1ff0*/  FFMA R7, R25, UR6, -R88.reuse ;  /* 0x0000000619077c23 */ /* 0x100fe20008000858 */
[--C-:B------:R-:W-:Y:S01]  /*2000*/  FFMA R8, R28, UR6, -R88.reuse ;  /* 0x000000061c087c23 */ /* 0x100fe20008000858 */
[----:B------:R-:W-:Y:S01]  /*2010*/  FMNMX R3, R31, R0, !PT ;  /* 0x000000001f037209 */ /* 0x000fe20007800000 */
[--C-:B------:R-:W-:Y:S01]  /*2020*/  FFMA R10, R36, UR6, -R88.reuse ;  /* 0x00000006240a7c23 */ /* 0x100fe20008000858 */
[----:B------:R-:W-:Y:S01]  /*2030*/  FSETP.GEU.AND P1, PT, R24, -126, PT ;  /* 0xc2fc00001800780b */ /* 0x000fe20003f2e000 */
        /* <DEDUP_REMOVED lines=12> */
[----:B------:R-:W-:Y:S01]  /*2100*/  @!P1 FMUL R24, R24, 0.5 ;  /* 0x3f00000018189820 */ /* 0x000fe20000400000 */
[----:B------:R-:W-:Y:S01]  /*2110*/  FMNMX R3, R39, R0, !PT ;  /* 0x0000000027037209 */ /* 0x000fe20007800000 */
[--C-:B------:R-:W-:Y:S01]  /*2120*/  FFMA R15, R41, UR6, -R88.reuse ;  /* 0x00000006290f7c23 */ /* 0x100fe20008000858 */
[----:B------:R-:W-:Y:S01]  /*2130*/  FSETP.GEU.AND P6, PT, R11, -126, PT ;  /* 0xc2fc00000b00780b */ /* 0x000fe20003fce000 */
[----:B------:R-:W-:Y:S01]  /*2140*/  @!P2 FMUL R7, R7, 0.5 ;  /* 0x3f0000000707a820 */ /* 0x000fe20000400000 */
[----:B------:R-:W-:Y:S01]  /*2150*/  FMNMX R0, R42, R3, !PT ;  /* 0x000000032a007209 */ /* 0x000fe20007800000 */
[----:B------:R-:W1:Y:S01]  /*2160*/  MUFU.EX2 R24, R24 ;  /* 0x0000001800187308 */ /* 0x000e620000000800 */
[----:B------:R-:W-:Y:S01]  /*2170*/  FSETP.GEU.AND P5, PT, R28, -126, PT ;  /* 0xc2fc00001c00780b */ /* 0x000fe20003fae000 */
[----:B------:R-:W-:Y:S01]  /*2180*/  @!P3 FMUL R8, R8, 0.5 ;  /* 0x3f0000000808b820 */ /* 0x000fe20000400000 */
[----:B------:R-:W-:Y:S01]  /*2190*/  FMNMX R3, R43, R0, !PT ;  /* 0x000000002b037209 */ /* 0x000fe20007800000 */
[--C-:B------:R-:W-:Y:S01]  /*21a0*/  FFMA R21, R45, UR6, -R88.reuse ;  /* 0x000000062d157c23 */ /* 0x100fe20008000858 */
[--C-:B------:R-:W-:Y:S01]  /*21b0*/  FFMA R23, R49, UR6, -R88.reuse ;  /* 0x0000000631177c23 */ /* 0x100fe20008000858 */
[----:B------:R-:W-:Y:S01]  /*21c0*/  @!P4 FMUL R9, R9, 0.5 ;  /* 0x3f0000000909c820 */ /* 0x000fe20000400000 */
[----:B------:R-:W-:Y:S01]  /*21d0*/  FMNMX R0, R46, R3, !PT ;  /* 0x000000032e007209 */ /* 0x000fe20007800000 */
[----:B------:R-:W2:Y:S01]  /*21e0*/  MUFU.EX2 R7, R7 ;  /* 0x0000000700077308 */ /* 0x000ea20000000800 */
[--C-:B------:R-:W-:Y:S01]  /*21f0*/  FFMA R12, R44, UR6, -R88.reuse ;  /* 0x000000062c0c7c23 */ /* 0x100fe20008000858 */
[----:B------:R-:W-:Y:S01]  /*2200*/  @!P6 FMUL R11, R11, 0.5 ;  /* 0x3f0000000b0be820 */ /* 0x000fe20000400000 */
[----:B------:R-:W-:Y:S01]  /*2210*/  FMNMX R3, R47, R0, !PT ;  /* 0x000000002f037209 */ /* 0x000fe20007800000 */
[--C-:B------:R-:W-:Y:S01]  /*2220*/  FFMA R14, R52, UR6, -R88.reuse ;  /* 0x00000006340e7c23 */ /* 0x100fe20008000858 */
[--C-:B------:R-:W-:Y:S01]  /*2230*/  FFMA R33, R60, UR6, -R88.reuse ;  /* 0x000000063c217c23 */ /* 0x100fe20008000858 */
[----:B------:R-:W-:Y:S01]  /*2240*/  @!P5 FMUL R28, R28, 0.5 ;  /* 0x3f0000001c1cd820 */ /* 0x000fe20000400000 */
[----:B------:R-:W-:Y:S01]  /*2250*/  FMNMX R0, R50, R3, !PT ;  /* 0x0000000332007209 */ /* 0x000fe20007800000 */
[----:B------:R-:W3:Y:S01]  /*2260*/  MUFU.EX2 R8, R8 ;  /* 0x0000000800087308 */ /* 0x000ee20000000800 */
[----:B-1----:R-:W-:Y:S01]  /*2270*/  @!P1 FMUL R24, R24, R24 ;  /* 0x0000001818189220 */ /* 0x002fe20000400000 */
[----:B------:R-:W-:Y:S01]  /*2280*/  FSETP.GEU.AND P1, PT, R10, -126, PT ;  /* 0xc2fc00000a00780b */ /* 0x000fe20003f2e000 */
[--C-:B------:R-:W-:Y:S01]  /*2290*/  FFMA R25, R53, UR6, -R88.reuse ;  /* 0x0000000635197c23 */ /* 0x100fe20008000858 */
[----:B------:R-:W-:Y:S01]  /*22a0*/  FMNMX R3, R51, R0, !PT ;  /* 0x0000000033037209 */ /* 0x000fe20007800000 */
[--C-:B------:R-:W-:Y:S01]  /*22b0*/  FFMA R40, R57, UR6, -R88.reuse ;  /* 0x0000000639287c23 */ /* 0x100fe20008000858 */
[--C-:B------:R-:W-:Y:S01]  /*22c0*/  FFMA R20, R61, UR6, -R88.reuse ;  /* 0x000000063d147c23 */ /* 0x100fe20008000858 */
[--C-:B------:R-:W-:Y:S01]  /*22d0*/  FFMA R29, R56, UR6, -R88.reuse ;  /* 0x00000006381d7c23 */ /* 0x100fe20008000858 */
[----:B------:R-:W1:Y:S01]  /*22e0*/  MUFU.EX2 R9, R9 ;  /* 0x0000000900097308 */ /* 0x000e620000000800 */
[----:B--2---:R-:W-:Y:S01]  /*22f0*/  @!P2 FMUL R7, R7, R7 ;  /* 0x000000070707a220 */ /* 0x004fe20000400000 */
[----:B------:R-:W-:Y:S01]  /*2300*/  FSETP.GEU.AND P2, PT, R13, -126, PT ;  /* 0xc2fc00000d00780b */ /* 0x000fe20003f4e000 */
[--C-:B------:R-:W-:Y:S01]  /*2310*/  FFMA R64, R64, UR6, -R88.reuse ;  /* 0x0000000640407c23 */ /* 0x100fe20008000858 */
[----:B------:R-:W-:Y:S01]  /*2320*/  FMNMX R0, R54, R3, !PT ;  /* 0x0000000336007209 */ /* 0x000fe20007800000 */
[--C-:B------:R-:W-:Y:S01]  /*2330*/  FFMA R72, R72, UR6, -R88.reuse ;  /* 0x0000000648487c23 */ /* 0x100fe20008000858 */
[--C-:B------:R-:W-:Y:S01]  /*2340*/  FFMA R65, R65, UR6, -R88.reuse ;  /* 0x0000000641417c23 */ /* 0x100fe20008000858 */
[----:B------:R-:W-:Y:S01]  /*2350*/  @!P1 FMUL R10, R10, 0.5 ;  /* 0x3f0000000a0a9820 */ /* 0x000fe20000400000 */
[----:B------:R-:W2:Y:S01]  /*2360*/  MUFU.EX2 R11, R11 ;  /* 0x0000000b000b7308 */ /* 0x000ea20000000800 */
[----:B---3--:R-:W-:Y:S01]  /*2370*/  @!P3 FMUL R8, R8, R8 ;  /* 0x000000080808b220 */ /* 0x008fe20000400000 */
[----:B------:R-:W-:Y:S01]  /*2380*/  FSETP.GEU.AND P3, PT, R32, -126, PT ;  /* 0xc2fc00002000780b */ /* 0x000fe20003f6e000 */
[--C-:B------:R-:W-:Y:S01]  /*2390*/  FFMA R69, R69, UR6, -R88.reuse ;  /* 0x0000000645457c23 */ /* 0x100fe20008000858 */
[----:B------:R-:W-:Y:S01]  /*23a0*/  FMNMX R3, R55, R0, !PT ;  /* 0x0000000037037209 */ /* 0x000fe20007800000 */
[--C-:B------:R-:W-:Y:S01]  /*23b0*/  FFMA R73, R73, UR6, -R88.reuse ;  /* 0x0000000649497c23 */ /* 0x100fe20008000858 */
[--C-:B------:R-:W-:Y:S01]  /*23c0*/  FFMA R76, R76, UR6, -R88.reuse ;  /* 0x000000064c4c7c23 */ /* 0x100fe20008000858 */
[----:B------:R-:W-:Y:S01]  /*23d0*/  @!P2 FMUL R13, R13, 0.5 ;  /* 0x3f0000000d0da820 */ /* 0x000fe20000400000 */
[----:B------:R-:W3:Y:S01]  /*23e0*/  MUFU.EX2 R10, R10 ;  /* 0x0000000a000a7308 */ /* 0x000ee20000000800 */
[----:B------:R-:W-:Y:S01]  /*23f0*/  FMNMX R0, R58, R3, !PT ;  /* 0x000000033a007209 */ /* 0x000fe20007800000 */
[----:B-1----:R-:W-:Y:S01]  /*2400*/  @!P4 FMUL R9, R9, R9 ;  /* 0x000000090909c220 */ /* 0x002fe20000400000 */
[----:B------:R-:W-:Y:S01]  /*2410*/  FSETP.GEU.AND P4, PT, R15, -126, PT ;  /* 0xc2fc00000f00780b */ /* 0x000fe20003f8e000 */
[--C-:B------:R-:W-:Y:S01]  /*2420*/  FFMA R81, R81, UR6, -R88.reuse ;  /* 0x0000000651517c23 */ /* 0x100fe20008000858 */
[----:B------:R-:W-:Y:S01]  /*2430*/  FMNMX R3, R59, R0, !PT ;  /* 0x000000003b037209 */ /* 0x000fe20007800000 */
[--C-:B------:R-:W-:Y:S01]  /*2440*/  FFMA R68, R68, UR6, -R88.reuse ;  /* 0x0000000644447c23 */ /* 0x100fe20008000858 */
[----:B------:R-:W-:Y:S01]  /*2450*/  @!P3 FMUL R32, R32, 0.5 ;  /* 0x3f0000002020b820 */ /* 0x000fe20000400000 */
[----:B------:R-:W1:Y:S01]  /*2460*/  MUFU.EX2 R13, R13 ;  /* 0x0000000d000d7308 */ /* 0x000e620000000800 */
[----:B------:R-:W-:Y:S01]  /*2470*/  FMNMX R0, R62, R3, !PT ;  /* 0x000000033e007209 */ /* 0x000fe20007800000 */
[----:B--2---:R-:W-:Y:S01]  /*2480*/  @!P6 FMUL R11, R11, R11 ;  /* 0x0000000b0b0be220 */ /* 0x004fe20000400000 */
[----:B------:R-:W-:Y:S01]  /*2490*/  FSETP.GEU.AND P6, PT, R21, -126, PT ;  /* 0xc2fc00001500780b */ /* 0x000fe20003fce000 */
[--C-:B------:R-:W-:Y:S01]  /*24a0*/  FFMA R77, R77, UR6, -R88.reuse ;  /* 0x000000064d4d7c23 */ /* 0x100fe20008000858 */
[----:B------:R-:W-:Y:S01]  /*24b0*/  FMNMX R3, R63, R0, !PT ;  /* 0x000000003f037209 */ /* 0x000fe20007800000 */
[--C-:B------:R-:W-:Y:S01]  /*24c0*/  FFMA R85, R85, UR6, -R88.reuse ;  /* 0x0000000655557c23 */ /* 0x100fe20008000858 */
[--C-:B------:R-:W-:Y:S01]  /*24d0*/  FFMA R80, R80, UR6, -R88.reuse ;  /* 0x0000000650507c23 */ /* 0x100fe20008000858 */
[----:B------:R-:W2:Y:S01]  /*24e0*/  MUFU.EX2 R28, R28 ;  /* 0x0000001c001c7308 */ /* 0x000ea20000000800 */
[----:B---3--:R-:W-:Y:S01]  /*24f0*/  @!P1 FMUL R10, R10, R10 ;  /* 0x0000000a0a0a9220 */ /* 0x008fe20000400000 */
[----:B------:R-:W-:Y:S01]  /*2500*/  FSETP.GEU.AND P1, PT, R36, -126, PT ;  /* 0xc2fc00002400780b */ /* 0x000fe20003f2e000 */
[----:B------:R-:W-:Y:S01]  /*2510*/  @!P4 FMUL R15, R15, 0.5 ;  /* 0x3f0000000f0fc820 */ /* 0x000fe20000400000 */
[----:B------:R-:W-:Y:S01]  /*2520*/  FMNMX R0, R66, R3, !PT ;  /* 0x0000000342007209 */ /* 0x000fe20007800000 */
[----:B------:R-:W-:-:S03]  /*2530*/  FFMA R84, R84, UR6, -R88 ;  /* 0x0000000654547c23 */ /* 0x000fc60008000858 */
[----:B------:R-:W3:Y:S01]  /*2540*/  MUFU.EX2 R32, R32 ;  /* 0x0000002000207308 */ /* 0x000ee20000000800 */
[----:B------:R-:W-:Y:S01]  /*2550*/  FMNMX R3, R67, R0, !PT ;  /* 0x0000000043037209 */ /* 0x000fe20007800000 */
[----:B------:R-:W-:Y:S01]  /*2560*/  @!P6 FMUL R21, R21, 0.5 ;  /* 0x3f0000001515e820 */ /* 0x000fe20000400000 */
[----:B-1----:R-:W-:Y:S01]  /*2570*/  @!P2 FMUL R13, R13, R13 ;  /* 0x0000000d0d0da220 */ /* 0x002fe20000400000 */
[----:B------:R-:W-:Y:S02]  /*2580*/  FSETP.GEU.AND P2, PT, R23, -126, PT ;  /* 0xc2fc00001700780b */ /* 0x000fe40003f4e000 */
[----:B------:R-:W-:Y:S01]  /*2590*/  FMNMX R0, R70, R3, !PT ;  /* 0x0000000346007209 */ /* 0x000fe20007800000 */
[----:B------:R-:W-:Y:S01]  /*25a0*/  @!P1 FMUL R36, R36, 0.5 ;  /* 0x3f00000024249820 */ /* 0x000fe20000400000 */
[----:B------:R-:W1:Y:S01]  /*25b0*/  MUFU.EX2 R15, R15 ;  /* 0x0000000f000f7308 */ /* 0x000e620000000800 */
[----:B--2---:R-:W-:Y:S01]  /*25c0*/  @!P5 FMUL R28, R28, R28 ;  /* 0x0000001c1c1cd220 */ /* 0x004fe20000400000 */
[----:B------:R-:W-:-:S02]  /*25d0*/  FMNMX R3, R71, R0, !PT ;  /* 0x0000000047037209 */ /* 0x000fc40007800000 */
[----:B------:R-:W-:Y:S02]  /*25e0*/  FSETP.GEU.AND P5, PT, R12, -126, PT ;  /* 0xc2fc00000c00780b */ /* 0x000fe40003fae000 */
[----:B------:R-:W-:Y:S02]  /*25f0*/  FMNMX R0, R74, R3, !PT ;  /* 0x000000034a007209 */ /* 0x000fe40007800000 */
[----:B------:R-:W2:Y:S01]  /*2600*/  MUFU.EX2 R36, R36 ;  /* 0x0000002400247308 */ /* 0x000ea20000000800 */
[----:B---3--:R-:W-:Y:S01]  /*2610*/  @!P3 FMUL R32, R32, R32 ;  /* 0x000000202020b220 */ /* 0x008fe20000400000 */
[----:B------:R-:W-:Y:S01]  /*2620*/  FSETP.GEU.AND P3, PT, R14, -126, PT ;  /* 0xc2fc00000e00780b */ /* 0x000fe20003f6e000 */
[----:B------:R-:W-:Y:S01]  /*2630*/  @!P2 FMUL R23, R23, 0.5 ;  /* 0x3f0000001717a820 */ /* 0x000fe20000400000 */
[----:B------:R-:W-:-:S04]  /*2640*/  FMNMX R3, R75, R0, !PT ;  /* 0x000000004b037209 */ /* 0x000fc80007800000 */
[----:B------:R-:W3:Y:S01]  /*2650*/  MUFU.EX2 R21, R21 ;  /* 0x0000001500157308 */ /* 0x000ee20000000800 */
[----:B------:R-:W-:Y:S01]  /*2660*/  FMNMX R0, R78, R3, !PT ;  /* 0x000000034e007209 */ /* 0x000fe20007800000 */
[----:B-1----:R-:W-:Y:S01]  /*2670*/  @!P4 FMUL R15, R15, R15 ;  /* 0x0000000f0f0fc220 */ /* 0x002fe20000400000 */
[----:B------:R-:W-:Y:S01]  /*2680*/  FSETP.GEU.AND P4, PT, R25, -126, PT ;  /* 0xc2fc00001900780b */ /* 0x000fe20003f8e000 */
[----:B------:R-:W-:Y:S01]  /*2690*/  @!P5 FMUL R12, R12, 0.5 ;  /* 0x3f0000000c0cd820 */ /* 0x000fe20000400000 */
[----:B------:R-:W-:Y:S02]  /*26a0*/  FMNMX R3, R79, R0, !PT ;  /* 0x000000004f037209 */ /* 0x000fe40007800000 */
[----:B------:R-:W-:Y:S01]  /*26b0*/  @!P3 FMUL R14, R14, 0.5 ;  /* 0x3f0000000e0eb820 */ /* 0x000fe20000400000 */
[----:B------:R-:W1:Y:S01]  /*26c0*/  MUFU.EX2 R23, R23 ;  /* 0x0000001700177308 */ /* 0x000e620000000800 */
[----:B--2---:R-:W-:Y:S01]  /*26d0*/  @!P1 FMUL R36, R36, R36 ;  /* 0x0000002424249220 */ /* 0x004fe20000400000 */
[----:B------:R-:W-:-:S02]  /*26e0*/  FSETP.GEU.AND P1, PT, R33, -126, PT ;  /* 0xc2fc00002100780b */ /* 0x000fc40003f2e000 */
[----:B------:R-:W-:-:S04]  /*26f0*/  FMNMX R0, R82, R3, !PT ;  /* 0x0000000352007209 */ /* 0x000fc80007800000 */
[----:B------:R-:W2:Y:S01]  /*2700*/  MUFU.EX2 R12, R12 ;  /* 0x0000000c000c7308 */ /* 0x000ea20000000800 */
[----:B---3--:R-:W-:Y:S01]  /*2710*/  @!P6 FMUL R21, R21, R21 ;  /* 0x000000151515e220 */ /* 0x008fe20000400000 */
[----:B------:R-:W-:Y:S01]  /*2720*/  FSETP.GEU.AND P6, PT, R40, -126, PT ;  /* 0xc2fc00002800780b */ /* 0x000fe20003fce000 */
[----:B------:R-:W-:Y:S01]  /*2730*/  @!P4 FMUL R25, R25, 0.5 ;  /* 0x3f0000001919c820 */ /* 0x000fe20000400000 */
[----:B------:R-:W-:-:S03]  /*2740*/  FMNMX R3, R83, R0, !PT ;  /* 0x0000000053037209 */ /* 0x000fc60007800000 */
[----:B------:R-:W-:Y:S01]  /*2750*/  @!P1 FMUL R33, R33, 0.5 ;  /* 0x3f00000021219820 */ /* 0x000fe20000400000 */
[----:B------:R-:W3:Y:S01]  /*2760*/  MUFU.EX2 R14, R14 ;  /* 0x0000000e000e7308 */ /* 0x000ee20000000800 */
[----:B------:R-:W-:Y:S01]  /*2770*/  FMNMX R0, R86, R3, !PT ;  /* 0x0000000356007209 */ /* 0x000fe20007800000 */
[----:B-1----:R-:W-:Y:S01]  /*2780*/  @!P2 FMUL R23, R23, R23 ;  /* 0x000000171717a220 */ /* 0x002fe20000400000 */
[----:B------:R-:W-:Y:S02]  /*2790*/  FSETP.GEU.AND P2, PT, R20, -126, PT ;  /* 0xc2fc00001400780b */ /* 0x000fe40003f4e000 */
[----:B------:R-:W-:Y:S02]  /*27a0*/  FMNMX R0, R87, R0, !PT ;  /* 0x0000000057007209 */ /* 0x000fe40007800000 */
[----:B------:R-:W-:Y:S01]  /*27b0*/  @!P6 FMUL R40, R40, 0.5 ;  /* 0x3f0000002828e820 */ /* 0x000fe20000400000 */
[----:B------:R-:W1:Y:S01]  /*27c0*/  MUFU.EX2 R33, R33 ;  /* 0x0000002100217308 */ /* 0x000e620000000800 */
[----:B--2---:R-:W-:Y:S01]  /*27d0*/  @!P5 FMUL R12, R12, R12 ;  /* 0x0000000c0c0cd220 */ /* 0x004fe20000400000 */
[----:B------:R-:W2:Y:S01]  /*27e0*/  SHFL.BFLY PT, R3, R0, 0x1, 0x1f ;  /* 0x0c201f0000037f89 */ /* 0x000ea200000e0000 */
[----:B------:R-:W-:-:S05]  /*27f0*/  FSETP.GEU.AND P5, PT, R29, -126, PT ;  /* 0xc2fc00001d00780b */ /* 0x000fca0003fae000 */
[----:B------:R-:W4:Y:S01]  /*2800*/  MUFU.EX2 R25, R25 ;  /* 0x0000001900197308 */ /* 0x000f220000000800 */
[----:B---3--:R-:W-:Y:S01]  /*2810*/  @!P3 FMUL R14, R14, R14 ;  /* 0x0000000e0e0eb220 */ /* 0x008fe20000400000 */
[----:B------:R-:W-:Y:S01]  /*2820*/  FSETP.GEU.AND P3, PT, R64, -126, PT ;  /* 0xc2fc00004000780b */ /* 0x000fe20003f6e000 */
[----:B------:R-:W-:-:S05]  /*2830*/  @!P2 FMUL R20, R20, 0.5 ;  /* 0x3f0000001414a820 */ /* 0x000fca0000400000 */
[----:B------:R-:W3:Y:S01]  /*2840*/  MUFU.EX2 R40, R40 ;  /* 0x0000002800287308 */ /* 0x000ee20000000800 */
[----:B-1----:R-:W-:Y:S01]  /*2850*/  @!P1 FMUL R33, R33, R33 ;  /* 0x0000002121219220 */ /* 0x002fe20000400000 */
[----:B------:R-:W-:Y:S01]  /*2860*/  FSETP.GEU.AND P1, PT, R72, -126, PT ;  /* 0xc2fc00004800780b */ /* 0x000fe20003f2e000 */
[----:B------:R-:W-:-:S04]  /*2870*/  @!P5 FMUL R29, R29, 0.5 ;  /* 0x3f0000001d1dd820 */ /* 0x000fc80000400000 */
[----:B------:R-:W-:Y:S01]  /*2880*/  @!P3 FMUL R64, R64, 0.5 ;  /* 0x3f0000004040b820 */ /* 0x000fe20000400000 */
[----:B------:R-:W1:Y:S01]  /*2890*/  MUFU.EX2 R20, R20 ;  /* 0x0000001400147308 */ /* 0x000e620000000800 */
[----:B----4-:R-:W-:Y:S01]  /*28a0*/  @!P4 FMUL R25, R25, R25 ;  /* 0x000000191919c220 */ /* 0x010fe20000400000 */
[----:B------:R-:W-:Y:S02]  /*28b0*/  FSETP.GEU.AND P4, PT, R65, -126, PT ;  /* 0xc2fc00004100780b */ /* 0x000fe40003f8e000 */
[----:B--2---:R-:W-:-:S03]  /*28c0*/  FMNMX R3, R0, R3, !PT ;  /* 0x0000000300037209 */ /* 0x004fc60007800000 */
[----:B------:R-:W-:Y:S01]  /*28d0*/  @!P1 FMUL R72, R72, 0.5 ;  /* 0x3f00000048489820 */ /* 0x000fe20000400000 */
[----:B------:R-:W2:Y:S01]  /*28e0*/  MUFU.EX2 R37, R64 ;  /* 0x0000004000257308 */ /* 0x000ea20000000800 */
[----:B---3--:R-:W-:Y:S01]  /*28f0*/  @!P6 FMUL R40, R40, R40 ;  /* 0x000000282828e220 */ /* 0x008fe20000400000 */
[----:B------:R-:W-:Y:S01]  /*2900*/  FSETP.GEU.AND P6, PT, R69, -126, PT ;  /* 0xc2fc00004500780b */ /* 0x000fe20003fce000 */
[----:B------:R-:W3:Y:S04]  /*2910*/  SHFL.BFLY PT, R6, R3, 0x2, 0x1f ;  /* 0x0c401f0003067f89 */ /* 0x000ee800000e0000 */
[----:B------:R-:W-:Y:S01]  /*2920*/  @!P4 FMUL R65, R65, 0.5 ;  /* 0x3f0000004141c820 */ /* 0x000fe20000400000 */
[----:B------:R-:W4:Y:S01]  /*2930*/  MUFU.EX2 R45, R72 ;  /* 0x00000048002d7308 */ /* 0x000f220000000800 */
[----:B-1----:R-:W-:Y:S01]  /*2940*/  @!P2 FMUL R20, R20, R20 ;  /* 0x000000141414a220 */ /* 0x002fe20000400000 */
[----:B------:R-:W-:-:S05]  /*2950*/  FSETP.GEU.AND P2, PT, R73, -126, PT ;  /* 0xc2fc00004900780b */ /* 0x000fca0003f4e000 */
[----:B------:R-:W-:Y:S01]  /*2960*/  @!P6 FMUL R69, R69, 0.5 ;  /* 0x3f0000004545e820 */ /* 0x000fe20000400000 */
[----:B------:R-:W1:Y:S01]  /*2970*/  MUFU.EX2 R29, R29 ;  /* 0x0000001d001d7308 */ /* 0x000e620000000800 */
[----:B--2---:R-:W-:Y:S01]  /*2980*/  @!P3 FMUL R37, R37, R37 ;  /* 0x000000252525b220 */ /* 0x004fe20000400000 */
[----:B------:R-:W-:-:S05]  /*2990*/  FSETP.GEU.AND P3, PT, R76, -126, PT ;  /* 0xc2fc00004c00780b */ /* 0x000fca0003f6e000 */
[----:B------:R-:W-:Y:S01]  /*29a0*/  @!P2 FMUL R73, R73, 0.5 ;  /* 0x3f0000004949a820 */ /* 0x000fe20000400000 */
[----:B------:R-:W2:Y:S01]  /*29b0*/  MUFU.EX2 R44, R65 ;  /* 0x00000041002c7308 */ /* 0x000ea20000000800 */
[----:B----4-:R-:W-:Y:S01]  /*29c0*/  @!P1 FMUL R45, R45, R45 ;  /* 0x0000002d2d2d9220 */ /* 0x010fe20000400000 */
[----:B------:R-:W-:Y:S02]  /*29d0*/  FSETP.GEU.AND P1, PT, R81, -126, PT ;  /* 0xc2fc00005100780b */ /* 0x000fe40003f2e000 */
[----:B---3--:R-:W-:-:S03]  /*29e0*/  FMNMX R6, R3, R6, !PT ;  /* 0x0000000603067209 */ /* 0x008fc60007800000 */
[----:B------:R-:W-:Y:S01]  /*29f0*/  @!P3 FMUL R76, R76, 0.5 ;  /* 0x3f0000004c4cb820 */ /* 0x000fe20000400000 */
[----:B------:R-:W3:Y:S01]  /*2a00*/  MUFU.EX2 R48, R69 ;  /* 0x0000004500307308 */ /* 0x000ee20000000800 */
        /* <DEDUP_REMOVED lines=8> */
[----:B---3--:R-:W-:Y:S01]  /*2a90*/  @!P6 FMUL R48, R48, R48 ;  /* 0x000000303030e220 */ /* 0x008fe20000400000 */
[----:B------:R-:W-:-:S04]  /*2aa0*/  FSETP.NEU.AND P6, PT, R6, -INF , PT ;  /* 0xff8000000600780b */ /* 0x000fc80003fcd000 */
[----:B------:R-:W-:Y:S01]  /*2ab0*/  FSEL R0, R6, RZ, P6 ;  /* 0x000000ff06007208 */ /* 0x000fe20003000000 */
[----:B------:R-:W-:Y:S01]  /*2ac0*/  @!P4 FMUL R77, R77, 0.5 ;  /* 0x3f0000004d4dc820 */ /* 0x000fe20000400000 */
[----:B------:R-:W3:Y:S01]  /*2ad0*/  MUFU.EX2 R60, R81 ;  /* 0x00000051003c7308 */ /* 0x000ee20000000800 */
[----:B-1----:R-:W-:Y:S01]  /*2ae0*/  @!P2 FMUL R52, R52, R52 ;  /* 0x000000343434a220 */ /* 0x002fe20000400000 */
[----:B------:R-:W-:Y:S01]  /*2af0*/  FSETP.GEU.AND P2, PT, R85, -126, PT ;  /* 0xc2fc00005500780b */ /* 0x000fe20003f4e000 */
[----:B------:R-:W-:Y:S01]  /*2b00*/  FMUL R0, R0, UR6 ;  /* 0x0000000600007c20 */ /* 0x000fe20008400000 */
[----:B------:R-:W-:-:S03]  /*2b10*/  FSETP.GEU.AND P6, PT, R84, -126, PT ;  /* 0xc2fc00005400780b */ /* 0x000fc60003fce000 */
[--C-:B------:R-:W-:Y:S01]  /*2b20*/  FFMA R26, R26, UR6, -R0.reuse ;  /* 0x000000061a1a7c23 */ /* 0x100fe20008000800 */
[----:B------:R-:W1:Y:S01]  /*2b30*/  MUFU.EX2 R41, R68 ;  /* 0x0000004400297308 */ /* 0x000e620000000800 */
[--C-:B------:R-:W-:Y:S01]  /*2b40*/  FFMA R57, R31, UR6, -R0.reuse ;  /* 0x000000061f397c23 */ /* 0x100fe20008000800 */
[----:B--2---:R-:W-:Y:S01]  /*2b50*/  @!P3 FMUL R49, R49, R49 ;  /* 0x000000313131b220 */ /* 0x004fe20000400000 */
[--C-:B------:R-:W-:Y:S01]  /*2b60*/  FFMA R3, R27, UR6, -R0.reuse ;  /* 0x000000061b037c23 */ /* 0x100fe20008000800 */
[----:B------:R-:W-:Y:S01]  /*2b70*/  FSETP.GEU.AND P3, PT, R26, -126, PT ;  /* 0xc2fc00001a00780b */ /* 0x000fe20003f6e000 */
[--C-:B------:R-:W-:Y:S01]  /*2b80*/  FFMA R61, R35, UR6, -R0.reuse ;  /* 0x00000006233d7c23 */ /* 0x100fe20008000800 */
[--C-:B------:R-:W-:Y:S01]  /*2b90*/  FFMA R38, R38, UR6, -R0.reuse ;  /* 0x0000000626267c23 */ /* 0x100fe20008000800 */
[----:B------:R-:W-:Y:S01]  /*2ba0*/  @!P2 FMUL R85, R85, 0.5 ;  /* 0x3f0000005555a820 */ /* 0x000fe20000400000 */
[----:B------:R-:W2:Y:S01]  /*2bb0*/  MUFU.EX2 R56, R77 ;  /* 0x0000004d00387308 */ /* 0x000ea20000000800 */
[----:B---3--:R-:W-:Y:S01]  /*2bc0*/  @!P1 FMUL R60, R60, R60 ;  /* 0x0000003c3c3c9220 */ /* 0x008fe20000400000 */
[----:B------:R-:W-:Y:S01]  /*2bd0*/  FSETP.GEU.AND P1, PT, R57, -126, PT ;  /* 0xc2fc00003900780b */ /* 0x000fe20003f2e000 */
[----:B------:R-:W-:Y:S01]  /*2be0*/  @!P6 FMUL R84, R84, 0.5 ;  /* 0x3f0000005454e820 */ /* 0x000fe20000400000 */
[--C-:B------:R-:W-:Y:S01]  /*2bf0*/  FFMA R30, R30, UR6, -R0.reuse ;  /* 0x000000061e1e7c23 */ /* 0x100fe20008000800 */
[--C-:B------:R-:W-:Y:S01]  /*2c00*/  FFMA R34, R34, UR6, -R0.reuse ;  /* 0x0000000622227c23 */ /* 0x100fe20008000800 */
[--C-:B------:R-:W-:Y:S01]  /*2c10*/  FFMA R50, R50, UR6, -R0.reuse ;  /* 0x0000000632327c23 */ /* 0x100fe20008000800 */
[--C-:B------:R-:W-:Y:S01]  /*2c20*/  FFMA R42, R42, UR6, -R0.reuse ;  /* 0x000000062a2a7c23 */ /* 0x100fe20008000800 */
[----:B------:R-:W3:Y:S01]  /*2c30*/  MUFU.EX2 R64, R85 ;  /* 0x0000005500407308 */ /* 0x000ee20000000800 */
[----:B-1----:R-:W-:Y:S01]  /*2c40*/  @!P5 FMUL R41, R41, R41 ;  /* 0x000000292929d220 */ /* 0x002fe20000400000 */
[----:B------:R-:W-:Y:S01]  /*2c50*/  FSETP.GEU.AND P5, PT, R80, -126, PT ;  /* 0xc2fc00005000780b */ /* 0x000fe20003fae000 */
[----:B------:R-:W-:Y:S01]  /*2c60*/  @!P3 FMUL R26, R26, 0.5 ;  /* 0x3f0000001a1ab820 */ /* 0x000fe20000400000 */
[--C-:B------:R-:W-:Y:S01]  /*2c70*/  FFMA R46, R46, UR6, -R0.reuse ;  /* 0x000000062e2e7c23 */ /* 0x100fe20008000800 */
[--C-:B------:R-:W-:Y:S01]  /*2c80*/  FFMA R67, R67, UR6, -R0.reuse ;  /* 0x0000000643437c23 */ /* 0x100fe20008000800 */
[--C-:B------:R-:W-:Y:S01]  /*2c90*/  FFMA R54, R54, UR6, -R0.reuse ;  /* 0x0000000636367c23 */ /* 0x100fe20008000800 */
[----:B------:R-:W-:Y:S01]  /*2ca0*/  @!P1 FMUL R57, R57, 0.5 ;  /* 0x3f00000039399820 */ /* 0x000fe20000400000 */
[----:B------:R1:W4:Y:S01]  /*2cb0*/  MUFU.EX2 R31, R26 ;  /* 0x0000001a001f7308 */ /* 0x0003220000000800 */
[----:B--2---:R-:W-:Y:S01]  /*2cc0*/  @!P4 FMUL R56, R56, R56 ;  /* 0x000000383838c220 */ /* 0x004fe20000400000 */
[----:B------:R-:W-:Y:S01]  /*2cd0*/  FSETP.GEU.AND P4, PT, R3, -126, PT ;  /* 0xc2fc00000300780b */ /* 0x000fe20003f8e000 */
[--C-:B------:R-:W-:Y:S01]  /*2ce0*/  FFMA R63, R63, UR6, -R0.reuse ;  /* 0x000000063f3f7c23 */ /* 0x100fe20008000800 */
[--C-:B------:R-:W-:Y:S01]  /*2cf0*/  FFMA R59, R59, UR6, -R0.reuse ;  /* 0x000000063b3b7c23 */ /* 0x100fe20008000800 */
[--C-:B------:R-:W-:Y:S01]  /*2d00*/  FFMA R75, R75, UR6, -R0.reuse ;  /* 0x000000064b4b7c23 */ /* 0x100fe20008000800 */
[--C-:B------:R-:W-:Y:S01]  /*2d10*/  FFMA R83, R83, UR6, -R0.reuse ;  /* 0x0000000653537c23 */ /* 0x100fe20008000800 */
[----:B------:R-:W-:Y:S01]  /*2d20*/  @!P5 FMUL R80, R80, 0.5 ;  /* 0x3f0000005050d820 */ /* 0x000fe20000400000 */
[----:B------:R-:W2:Y:S01]  /*2d30*/  MUFU.EX2 R72, R57 ;  /* 0x0000003900487308 */ /* 0x000ea20000000800 */
[--C-:B-1----:R-:W-:Y:S01]  /*2d40*/  FFMA R26, R43, UR6, -R0.reuse ;  /* 0x000000062b1a7c23 */ /* 0x102fe20008000800 */
[----:B---3--:R-:W-:Y:S01]  /*2d50*/  @!P2 FMUL R64, R64, R64 ;  /* 0x000000404040a220 */ /* 0x008fe20000400000 */
[----:B------:R-:W-:Y:S01]  /*2d60*/  FSETP.GEU.AND P2, PT, R61, -126, PT ;  /* 0xc2fc00003d00780b */ /* 0x000fe20003f4e000 */
[--C-:B------:R-:W-:Y:S01]  /*2d70*/  FFMA R71, R71, UR6, -R0.reuse ;  /* 0x0000000647477c23 */ /* 0x100fe20008000800 */
[--C-:B------:R-:W-:Y:S01]  /*2d80*/  FFMA R79, R79, UR6, -R0.reuse ;  /* 0x000000064f4f7c23 */ /* 0x100fe20008000800 */
[--C-:B------:R-:W-:Y:S01]  /*2d90*/  FFMA R78, R78, UR6, -R0.reuse ;  /* 0x000000064e4e7c23 */ /* 0x100fe20008000800 */
[----:B------:R-:W-:Y:S01]  /*2da0*/  @!P4 FMUL R3, R3, 0.5 ;  /* 0x3f0000000303c820 */ /* 0x000fe20000400000 */
[----:B------:R-:W1:Y:S01]  /*2db0*/  MUFU.EX2 R53, R80 ;  /* 0x0000005000357308 */ /* 0x000e620000000800 */
[----:B----4-:R-:W-:Y:S01]  /*2dc0*/  @!P3 FMUL R31, R31, R31 ;  /* 0x0000001f1f1fb220 */ /* 0x010fe20000400000 */
[----:B------:R-:W-:Y:S01]  /*2dd0*/  FSETP.GEU.AND P3, PT, R38, -126, PT ;  /* 0xc2fc00002600780b */ /* 0x000fe20003f6e000 */
[----:B------:R-:W-:Y:S01]  /*2de0*/  FFMA R86, R86, UR6, -R0 ;  /* 0x0000000656567c23 */ /* 0x000fe20008000800 */
[----:B------:R-:W-:-:S04]  /*2df0*/  FADD R65, R23, R60 ;  /* 0x0000003c17417221 */ /* 0x000fc80000000000 */
[----:B------:R3:W4:Y:S01]  /*2e00*/  MUFU.EX2 R68, R3 ;  /* 0x0000000300447308 */ /* 0x0007220000000800 */
[----:B--2---:R-:W-:Y:S01]  /*2e10*/  @!P1 FMUL R72, R72, R72 ;  /* 0x0000004848489220 */ /* 0x004fe20000400000 */
[----:B------:R-:W-:Y:S01]  /*2e20*/  FSETP.GEU.AND P1, PT, R26, -126, PT ;  /* 0xc2fc00001a00780b */ /* 0x000fe20003f2e000 */
[----:B------:R-:W-:-:S04]  /*2e30*/  @!P2 FMUL R61, R61, 0.5 ;  /* 0x3f0000003d3da820 */ /* 0x000fc80000400000 */
[----:B------:R-:W-:Y:S01]  /*2e40*/  @!P3 FMUL R38, R38, 0.5 ;  /* 0x3f0000002626b820 */ /* 0x000fe20000400000 */
[----:B------:R-:W2:Y:S01]  /*2e50*/  MUFU.EX2 R27, R84 ;  /* 0x00000054001b7308 */ /* 0x000ea20000000800 */
[----:B-1----:R-:W-:Y:S01]  /*2e60*/  @!P5 FMUL R53, R53, R53 ;  /* 0x000000353535d220 */ /* 0x002fe20000400000 */
[----:B------:R-:W-:Y:S01]  /*2e70*/  FSETP.GEU.AND P5, PT, R30, -126, PT ;  /* 0xc2fc00001e00780b */ /* 0x000fe20003fae000 */
[----:B---3--:R-:W-:-:S04]  /*2e80*/  FFMA R3, R39, UR6, -R0 ;  /* 0x0000000627037c23 */ /* 0x008fc80008000800 */
[----:B------:R-:W-:Y:S01]  /*2e90*/  @!P1 FMUL R26, R26, 0.5 ;  /* 0x3f0000001a1a9820 */ /* 0x000fe20000400000 */
[----:B------:R1:W3:Y:S01]  /*2ea0*/  MUFU.EX2 R76, R61 ;  /* 0x0000003d004c7308 */ /* 0x0002e20000000800 */
[----:B----4-:R-:W-:Y:S01]  /*2eb0*/  @!P4 FMUL R68, R68, R68 ;  /* 0x000000444444c220 */ /* 0x010fe20000400000 */
[----:B------:R-:W-:-:S05]  /*2ec0*/  FSETP.GEU.AND P4, PT, R3, -126, PT ;  /* 0xc2fc00000300780b */ /* 0x000fca0003f8e000 */
[----:B------:R-:W-:Y:S01]  /*2ed0*/  @!P5 FMUL R30, R30, 0.5 ;  /* 0x3f0000001e1ed820 */ /* 0x000fe20000400000 */
[----:B------:R-:W4:Y:S01]  /*2ee0*/  MUFU.EX2 R43, R38 ;  /* 0x00000026002b7308 */ /* 0x000f220000000800 */
[----:B--2---:R-:W-:Y:S01]  /*2ef0*/  @!P6 FMUL R27, R27, R27 ;  /* 0x0000001b1b1be220 */ /* 0x004fe20000400000 */
[----:B------:R-:W-:Y:S01]  /*2f00*/  FSETP.GEU.AND P6, PT, R34, -126, PT ;  /* 0xc2fc00002200780b */ /* 0x000fe20003fce000 */
[----:B-1----:R-:W-:Y:S01]  /*2f10*/  FADD R61, R36, R53 ;  /* 0x00000035243d7221 */ /* 0x002fe20000000000 */
[----:B------:R-:W-:-:S03]  /*2f20*/  F2FP.BF16.F32.PACK_AB R36, R23, R36 ;  /* 0x000000241724723e */ /* 0x000fc600000010ff */
[----:B------:R-:W-:Y:S01]  /*2f30*/  @!P4 FMUL R3, R3, 0.5 ;  /* 0x3f0000000303c820 */ /* 0x000fe20000400000 */
[----:B------:R1:W2:Y:S01]  /*2f40*/  MUFU.EX2 R84, R26 ;  /* 0x0000001a00547308 */ /* 0x0002a20000000800 */
[----:B---3--:R-:W-:-:S06]  /*2f50*/  @!P2 FMUL R76, R76, R76 ;  /* 0x0000004c4c4ca220 */ /* 0x008fcc0000400000 */
[----:B------:R-:W-:Y:S01]  /*2f60*/  @!P6 FMUL R34, R34, 0.5 ;  /* 0x3f0000002222e820 */ /* 0x000fe20000400000 */
[----:B------:R3:W5:Y:S01]  /*2f70*/  MUFU.EX2 R35, R30 ;  /* 0x0000001e00237308 */ /* 0x0007620000000800 */
[----:B-1----:R-:W-:Y:S01]  /*2f80*/  FFMA R26, R55, UR6, -R0 ;  /* 0x00000006371a7c23 */ /* 0x002fe20008000800 */
[----:B----4-:R-:W-:Y:S01]  /*2f90*/  @!P3 FMUL R43, R43, R43 ;  /* 0x0000002b2b2bb220 */ /* 0x010fe20000400000 */
[----:B------:R-:W-:-:S05]  /*2fa0*/  FSETP.GEU.AND P3, PT, R50, -126, PT ;  /* 0xc2fc00003200780b */ /* 0x000fca0003f6e000 */
[----:B------:R1:W4:Y:S01]  /*2fb0*/  MUFU.EX2 R80, R3 ;  /* 0x0000000300507308 */ /* 0x0003220000000800 */
[----:B---3--:R-:W-:Y:S01]  /*2fc0*/  FFMA R30, R47, UR6, -R0 ;  /* 0x000000062f1e7c23 */ /* 0x008fe20008000800 */
[----:B--2---:R-:W-:Y:S01]  /*2fd0*/  @!P1 FMUL R84, R84, R84 ;  /* 0x0000005454549220 */ /* 0x004fe20000400000 */
[----:B------:R-:W-:-:S03]  /*2fe0*/  FSETP.GEU.AND P1, PT, R26, -126, PT ;  /* 0xc2fc00001a00780b */ /* 0x000fc60003f2e000 */
[----:B------:R-:W-:Y:S02]  /*2ff0*/  FSETP.GEU.AND P2, PT, R30, -126, PT ;  /* 0xc2fc00001e00780b */ /* 0x000fe40003f4e000 */
[----:B------:R2:W3:Y:S01]  /*3000*/  MUFU.EX2 R39, R34 ;  /* 0x0000002200277308 */ /* 0x0004e20000000800 */
[----:B-----5:R-:W-:Y:S01]  /*3010*/  @!P5 FMUL R35, R35, R35 ;  /* 0x000000232323d220 */ /* 0x020fe20000400000 */
[----:B------:R-:W-:Y:S01]  /*3020*/  FSETP.GEU.AND P5, PT, R42, -126, PT ;  /* 0xc2fc00002a00780b */ /* 0x000fe20003fae000 */
[----:B-1----:R-:W-:Y:S01]  /*3030*/  FFMA R3, R51, UR6, -R0 ;  /* 0x0000000633037c23 */ /* 0x002fe20008000800 */
[----:B------:R-:W-:-:S04]  /*3040*/  @!P3 FMUL R50, R50, 0.5 ;  /* 0x3f0000003232b820 */ /* 0x000fc80000400000 */
[----:B------:R-:W-:Y:S01]  /*3050*/  @!P1 FMUL R26, R26, 0.5 ;  /* 0x3f0000001a1a9820 */ /* 0x000fe20000400000 */
[----:B----4-:R-:W-:Y:S01]  /*3060*/  @!P4 FMUL R80, R80, R80 ;  /* 0x000000505050c220 */ /* 0x010fe20000400000 */
[----:B------:R-:W-:Y:S01]  /*3070*/  FSETP.GEU.AND P4, PT, R3, -126, PT ;  /* 0xc2fc00000300780b */ /* 0x000fe20003f8e000 */
[----:B------:R-:W-:Y:S01]  /*3080*/  @!P2 FMUL R30, R30, 0.5 ;  /* 0x3f0000001e1ea820 */ /* 0x000fe20000400000 */
[----:B------:R-:W1:Y:S01]  /*3090*/  MUFU.EX2 R55, R50 ;  /* 0x0000003200377308 */ /* 0x000e620000000800 */
[----:B--2---:R-:W-:Y:S02]  /*30a0*/  FFMA R34, R58, UR6, -R0 ;  /* 0x000000063a227c23 */ /* 0x004fe40008000800 */
[----:B------:R-:W-:Y:S01]  /*30b0*/  @!P5 FMUL R42, R42, 0.5 ;  /* 0x3f0000002a2ad820 */ /* 0x000fe20000400000 */
[----:B---3--:R-:W-:Y:S01]  /*30c0*/  @!P6 FMUL R39, R39, R39 ;  /* 0x000000272727e220 */ /* 0x008fe20000400000 */
[----:B------:R-:W-:-:S03]  /*30d0*/  FSETP.GEU.AND P6, PT, R46, -126, PT ;  /* 0xc2fc00002e00780b */ /* 0x000fc60003fce000 */
[----:B------:R2:W3:Y:S03]  /*30e0*/  MUFU.EX2 R88, R30 ;  /* 0x0000001e00587308 */ /* 0x0004e60000000800 */
[----:B------:R-:W-:-:S05]  /*30f0*/  @!P4 FMUL R3, R3, 0.5 ;  /* 0x3f0000000303c820 */ /* 0x000fca0000400000 */
[----:B------:R-:W4:Y:S01]  /*3100*/  MUFU.EX2 R47, R42 ;  /* 0x0000002a002f7308 */ /* 0x000f220000000800 */
[----:B--2---:R-:W-:Y:S01]  /*3110*/  FFMA R30, R62, UR6, -R0 ;  /* 0x000000063e1e7c23 */ /* 0x004fe20008000800 */
[----:B-1----:R-:W-:Y:S01]  /*3120*/  @!P3 FMUL R55, R55, R55 ;  /* 0x000000373737b220 */ /* 0x002fe20000400000 */
[----:B------:R-:W-:-:S03]  /*3130*/  @!P6 FMUL R46, R46, 0.5 ;  /* 0x3f0000002e2ee820 */ /* 0x000fc60000400000 */
[----:B------:R-:W-:Y:S02]  /*3140*/  FSETP.GEU.AND P3, PT, R30, -126, PT ;  /* 0xc2fc00001e00780b */ /* 0x000fe40003f6e000 */
[----:B------:R1:W2:Y:S01]  /*3150*/  MUFU.EX2 R62, R26 ;  /* 0x0000001a003e7308 */ /* 0x0002a20000000800 */
[----:B---3--:R-:W-:Y:S01]  /*3160*/  @!P2 FMUL R88, R88, R88 ;  /* 0x000000585858a220 */ /* 0x008fe20000400000 */
[----:B------:R-:W-:-:S06]  /*3170*/  FSETP.GEU.AND P2, PT, R59, -126, PT ;  /* 0xc2fc00003b00780b */ /* 0x000fcc0003f4e000 */
[----:B------:R3:W5:Y:S01]  /*3180*/  MUFU.EX2 R58, R3 ;  /* 0x00000003003a7308 */ /* 0x0007620000000800 */
[----:B----4-:R-:W-:Y:S01]  /*3190*/  @!P5 FMUL R47, R47, R47 ;  /* 0x0000002f2f2fd220 */ /* 0x010fe20000400000 */
[----:B------:R-:W-:Y:S01]  /*31a0*/  FSETP.GEU.AND P5, PT, R54, -126, PT ;  /* 0xc2fc00003600780b */ /* 0x000fe20003fae000 */
[----:B------:R-:W-:Y:S01]  /*31b0*/  @!P3 FMUL R30, R30, 0.5 ;  /* 0x3f0000001e1eb820 */ /* 0x000fe20000400000 */
[----:B-1----:R-:W-:-:S03]  /*31c0*/  FFMA R26, R70, UR6, -R0 ;  /* 0x00000006461a7c23 */ /* 0x002fc60008000800 */
[----:B------:R-:W-:Y:S01]  /*31d0*/  @!P2 FMUL R59, R59, 0.5 ;  /* 0x3f0000003b3ba820 */ /* 0x000fe20000400000 */
[----:B------:R-:W1:Y:S01]  /*31e0*/  MUFU.EX2 R51, R46 ;  /* 0x0000002e00337308 */ /* 0x000e620000000800 */
[----:B--2---:R-:W-:Y:S01]  /*31f0*/  @!P1 FMUL R62, R62, R62 ;  /* 0x0000003e3e3e9220 */ /* 0x004fe20000400000 */
[----:B------:R-:W-:Y:S01]  /*3200*/  FSETP.GEU.AND P1, PT, R67, -126, PT ;  /* 0xc2fc00004300780b */ /* 0x000fe20003f2e000 */
[----:B---3--:R-:W-:-:S04]  /*3210*/  FFMA R3, R66, UR6, -R0 ;  /* 0x0000000642037c23 */ /* 0x008fc80008000800 */
[----:B------:R-:W-:Y:S01]  /*3220*/  @!P5 FMUL R54, R54, 0.5 ;  /* 0x3f0000003636d820 */ /* 0x000fe20000400000 */
[----:B------:R2:W3:Y:S01]  /*3230*/  MUFU.EX2 R66, R30 ;  /* 0x0000001e00427308 */ /* 0x0004e20000000800 */
[----:B-----5:R-:W-:Y:S01]  /*3240*/  @!P4 FMUL R58, R58, R58 ;  /* 0x0000003a3a3ac220 */ /* 0x020fe20000400000 */
[----:B------:R-:W-:-:S05]  /*3250*/  FSETP.GEU.AND P4, PT, R63, -126, PT ;  /* 0xc2fc00003f00780b */ /* 0x000fca0003f8e000 */
[----:B------:R-:W-:Y:S01]  /*3260*/  @!P1 FMUL R67, R67, 0.5 ;  /* 0x3f00000043439820 */ /* 0x000fe20000400000 */
[----:B------:R-:W4:Y:S01]  /*3270*/  MUFU.EX2 R57, R54 ;  /* 0x0000003600397308 */ /* 0x000f220000000800 */
[----:B-1----:R-:W-:Y:S01]  /*3280*/  @!P6 FMUL R51, R51, R51 ;  /* 0x000000333333e220 */ /* 0x002fe20000400000 */
[----:B------:R-:W-:Y:S01]  /*3290*/  FSETP.GEU.AND P6, PT, R34, -126, PT ;  /* 0xc2fc00002200780b */ /* 0x000fe20003fce000 */
[----:B--2---:R-:W-:-:S04]  /*32a0*/  FFMA R30, R82, UR6, -R0 ;  /* 0x00000006521e7c23 */ /* 0x004fc80008000800 */
[----:B------:R-:W-:Y:S01]  /*32b0*/  @!P4 FMUL R63, R63, 0.5 ;  /* 0x3f0000003f3fc820 */ /* 0x000fe20000400000 */
[----:B------:R-:W1:Y:S01]  /*32c0*/  MUFU.EX2 R67, R67 ;  /* 0x0000004300437308 */ /* 0x000e620000000800 */
[----:B---3--:R-:W-:Y:S01]  /*32d0*/  @!P3 FMUL R66, R66, R66 ;  /* 0x000000424242b220 */ /* 0x008fe20000400000 */
[----:B------:R-:W-:-:S05]  /*32e0*/  FSETP.GEU.AND P3, PT, R75, -126, PT ;  /* 0xc2fc00004b00780b */ /* 0x000fca0003f6e000 */
[----:B------:R-:W-:Y:S01]  /*32f0*/  @!P6 FMUL R34, R34, 0.5 ;  /* 0x3f0000002222e820 */ /* 0x000fe20000400000 */
[----:B------:R-:W2:Y:S01]  /*3300*/  MUFU.EX2 R63, R63 ;  /* 0x0000003f003f7308 */ /* 0x000ea20000000800 */
[----:B----4-:R-:W-:Y:S01]  /*3310*/  @!P5 FMUL R57, R57, R57 ;  /* 0x000000393939d220 */ /* 0x010fe20000400000 */
[----:B------:R-:W-:-:S05]  /*3320*/  FSETP.GEU.AND P5, PT, R3, -126, PT ;  /* 0xc2fc00000300780b */ /* 0x000fca0003fae000 */
[----:B------:R-:W-:Y:S01]  /*3330*/  @!P3 FMUL R75, R75, 0.5 ;  /* 0x3f0000004b4bb820 */ /* 0x000fe20000400000 */
[----:B------:R3:W4:Y:S01]  /*3340*/  MUFU.EX2 R90, R34 ;  /* 0x00000022005a7308 */ /* 0x0007220000000800 */
[----:B-1----:R-:W-:Y:S01]  /*3350*/  @!P1 FMUL R67, R67, R67 ;  /* 0x0000004343439220 */ /* 0x002fe20000400000 */
[----:B------:R-:W-:-:S03]  /*3360*/  FSETP.GEU.AND P1, PT, R83, -126, PT ;  /* 0xc2fc00005300780b */ /* 0x000fc60003f2e000 */
[----:B------:R-:W-:Y:S02]  /*3370*/  FADD R54, R76, R67 ;  /* 0x000000434c367221 */ /* 0x000fe40000000000 */
[----:B------:R-:W-:Y:S01]  /*3380*/  @!P5 FMUL R3, R3, 0.5 ;  /* 0x3f0000000303d820 */ /* 0x000fe20000400000 */
[----:B------:R-:W1:Y:S01]  /*3390*/  MUFU.EX2 R59, R59 ;  /* 0x0000003b003b7308 */ /* 0x000e620000000800 */
[--C-:B---3--:R-:W-:Y:S01]  /*33a0*/  FFMA R34, R74, UR6, -R0.reuse ;  /* 0x000000064a227c23 */ /* 0x108fe20008000800 */
[----:B--2---:R-:W-:Y:S01]  /*33b0*/  @!P4 FMUL R63, R63, R63 ;  /* 0x0000003f3f3fc220 */ /* 0x004fe20000400000 */
[----:B------:R-:W-:Y:S01]  /*33c0*/  FSETP.GEU.AND P4, PT, R30, -126, PT ;  /* 0xc2fc00001e00780b */ /* 0x000fe20003f8e000 */
[----:B------:R-:W-:-:S03]  /*33d0*/  FFMA R0, R87, UR6, -R0 ;  /* 0x0000000657007c23 */ /* 0x000fc60008000800 */
[----:B------:R-:W-:Y:S01]  /*33e0*/  @!P1 FMUL R83, R83, 0.5 ;  /* 0x3f00000053539820 */ /* 0x000fe20000400000 */
[----:B------:R2:W3:Y:S01]  /*33f0*/  MUFU.EX2 R70, R3 ;  /* 0x0000000300467308 */ /* 0x0004e20000000800 */
[----:B----4-:R-:W-:Y:S01]  /*3400*/  @!P6 FMUL R90, R90, R90 ;  /* 0x0000005a5a5ae220 */ /* 0x010fe20000400000 */
[----:B------:R-:W-:-:S06]  /*3410*/  FSETP.GEU.AND P6, PT, R34, -126, PT ;  /* 0xc2fc00002200780b */ /* 0x000fcc0003fce000 */
[----:B------:R-:W4:Y:S01]  /*3420*/  MUFU.EX2 R75, R75 ;  /* 0x0000004b004b7308 */ /* 0x000f220000000800 */
[----:B-1----:R-:W-:Y:S01]  /*3430*/  @!P2 FMUL R59, R59, R59 ;  /* 0x0000003b3b3ba220 */ /* 0x002fe20000400000 */
[----:B------:R-:W-:Y:S01]  /*3440*/  FSETP.GEU.AND P2, PT, R26, -126, PT ;  /* 0xc2fc00001a00780b */ /* 0x000fe20003f4e000 */
[----:B------:R-:W-:Y:S01]  /*3450*/  @!P4 FMUL R30, R30, 0.5 ;  /* 0x3f0000001e1ec820 */ /* 0x000fe20000400000 */
[----:B--2---:R-:W-:Y:S01]  /*3460*/  FADD R3, R24, R29 ;  /* 0x0000001d18037221 */ /* 0x004fe20000000000 */
[----:B------:R-:W-:Y:S02]  /*3470*/  F2FP.BF16.F32.PACK_AB R24, R7, R24 ;  /* 0x000000180718723e */ /* 0x000fe400000010ff */
[----:B------:R-:W-:Y:S01]  /*3480*/  @!P6 FMUL R34, R34, 0.5 ;  /* 0x3f0000002222e820 */ /* 0x000fe20000400000 */
[----:B------:R-:W1:Y:S01]  /*3490*/  MUFU.EX2 R83, R83 ;  /* 0x0000005300537308 */ /* 0x000e620000000800 */
[----:B---3--:R-:W-:Y:S01]  /*34a0*/  @!P5 FMUL R70, R70, R70 ;  /* 0x000000464646d220 */ /* 0x008fe20000400000 */
[----:B------:R-:W-:-:S03]  /*34b0*/  FSETP.GEU.AND P5, PT, R71, -126, PT ;  /* 0xc2fc00004700780b */ /* 0x000fc60003fae000 */
[----:B------:R-:W-:Y:S02]  /*34c0*/  FADD R50, R39, R70 ;  /* 0x0000004627327221 */ /* 0x000fe40000000000 */
[----:B------:R-:W-:Y:S01]  /*34d0*/  @!P2 FMUL R26, R26, 0.5 ;  /* 0x3f0000001a1aa820 */ /* 0x000fe20000400000 */
[----:B------:R2:W3:Y:S01]  /*34e0*/  MUFU.EX2 R82, R34 ;  /* 0x0000002200527308 */ /* 0x0004e20000000800 */
[----:B----4-:R-:W-:Y:S01]  /*34f0*/  @!P3 FMUL R75, R75, R75 ;  /* 0x0000004b4b4bb220 */ /* 0x010fe20000400000 */
[----:B------:R-:W-:-:S03]  /*3500*/  FSETP.GEU.AND P3, PT, R79, -126, PT ;  /* 0xc2fc00004f00780b */ /* 0x000fc60003f6e000 */
[----:B------:R-:W-:Y:S02]  /*3510*/  FADD R81, R84, R75 ;  /* 0x0000004b54517221 */ /* 0x000fe40000000000 */
[----:B------:R-:W-:Y:S01]  /*3520*/  @!P5 FMUL R71, R71, 0.5 ;  /* 0x3f0000004747d820 */ /* 0x000fe20000400000 */
[----:B------:R4:W5:Y:S01]  /*3530*/  MUFU.EX2 R92, R30 ;  /* 0x0000001e005c7308 */ /* 0x0009620000000800 */
[----:B-1----:R-:W-:Y:S01]  /*3540*/  @!P1 FMUL R83, R83, R83 ;  /* 0x0000005353539220 */ /* 0x002fe20000400000 */
[----:B------:R-:W-:Y:S01]  /*3550*/  FSETP.GEU.AND P1, PT, R0, -126, PT ;  /* 0xc2fc00000000780b */ /* 0x000fe20003f2e000 */
[----:B--2---:R-:W-:Y:S02]  /*3560*/  FADD R34, R15, R52 ;  /* 0x000000340f227221 */ /* 0x004fe40000000000 */
[----:B------:R-:W-:Y:S02]  /*3570*/  FADD R87, R58, R83 ;  /* 0x000000533a577221 */ /* 0x000fe40000000000 */
[----:B------:R-:W-:Y:S01]  /*3580*/  @!P3 FMUL R79, R79, 0.5 ;  /* 0x3f0000004f4fb820 */ /* 0x000fe20000400000 */
[----:B------:R1:W-:Y:S01]  /*3590*/  MUFU.EX2 R74, R26 ;  /* 0x0000001a004a7308 */ /* 0x0003e20000000800 */
[----:B---3--:R-:W-:Y:S01]  /*35a0*/  @!P6 FMUL R82, R82, R82 ;  /* 0x000000525252e220 */ /* 0x008fe20000400000 */
[----:B------:R-:W-:Y:S01]  /*35b0*/  FSETP.GEU.AND P6, PT, R78, -126, PT ;  /* 0xc2fc00004e00780b */ /* 0x000fe20003fce000 */
[----:B----4-:R-:W-:Y:S01]  /*35c0*/  FADD R30, R32, R45 ;  /* 0x0000002d201e7221 */ /* 0x010fe20000000000 */
[----:B------:R-:W-:Y:S01]  /*35d0*/  FADD R54, R54, R87 ;  /* 0x0000005736367221 */ /* 0x000fe20000000000 */
[----:B------:R-:W-:-:S02]  /*35e0*/  F2FP.BF16.F32.PACK_AB R32, R15, R32 ;  /* 0x000000200f20723e */ /* 0x000fc400000010ff */
[----:B------:R-:W-:Y:S01]  /*35f0*/  @!P1 FMUL R0, R0, 0.5 ;  /* 0x3f00000000009820 */ /* 0x000fe20000400000 */
[----:B------:R-:W2:Y:S01]  /*3600*/  MUFU.EX2 R71, R71 ;  /* 0x0000004700477308 */ /* 0x000ea20000000800 */
[----:B-1----:R-:W-:Y:S01]  /*3610*/  FADD R26, R28, R37 ;  /* 0x000000251c1a7221 */ /* 0x002fe20000000000 */
[----:B-----5:R-:W-:Y:S01]  /*3620*/  @!P4 FMUL R92, R92, R92 ;  /* 0x0000005c5c5cc220 */ /* 0x020fe20000400000 */
[----:B------:R-:W-:Y:S01]  /*3630*/  FSETP.GEU.AND P4, PT, R86, -126, PT ;  /* 0xc2fc00005600780b */ /* 0x000fe20003f8e000 */
[----:B------:R-:W-:Y:S01]  /*3640*/  FADD R38, R3, R30 ;  /* 0x0000001e03267221 */ /* 0x000fe20000000000 */
[----:B------:R-:W-:Y:S01]  /*3650*/  FADD R69, R26, R61 ;  /* 0x0000003d1a457221 */ /* 0x000fe20000000000 */
[----:B------:R-:W-:Y:S01]  /*3660*/  FADD R26, R8, R33 ;  /* 0x00000021081a7221 */ /* 0x000fe20000000000 */
[----:B------:R-:W-:Y:S01]  /*3670*/  FADD R61, R12, R49 ;  /* 0x000000310c3d7221 */ /* 0x000fe20000000000 */
[----:B------:R-:W1:Y:S01]  /*3680*/  MUFU.EX2 R79, R79 ;  /* 0x0000004f004f7308 */ /* 0x000e620000000800 */
[----:B------:R-:W-:Y:S01]  /*3690*/  @!P6 FMUL R78, R78, 0.5 ;  /* 0x3f0000004e4ee820 */ /* 0x000fe20000400000 */
[----:B------:R-:W-:Y:S01]  /*36a0*/  FADD R3, R7, R40 ;  /* 0x0000002807037221 */ /* 0x000fe20000000000 */
[----:B------:R-:W-:Y:S01]  /*36b0*/  FADD R46, R26, R61 ;  /* 0x0000003d1a2e7221 */ /* 0x000fe20000000000 */
[----:B------:R-:W-:Y:S01]  /*36c0*/  FADD R61, R14, R27 ;  /* 0x0000001b0e3d7221 */ /* 0x000fe20000000000 */
[----:B------:R-:W-:Y:S01]  /*36d0*/  FADD R26, R10, R41 ;  /* 0x000000290a1a7221 */ /* 0x000fe20000000000 */
[----:B------:R-:W-:Y:S01]  /*36e0*/  FADD R30, R11, R44 ;  /* 0x0000002c0b1e7221 */ /* 0x000fe20000000000 */
[----:B------:R-:W-:Y:S01]  /*36f0*/  FADD R42, R3, R34 ;  /* 0x00000022032a7221 */ /* 0x000fe20000000000 */
[----:B------:R-:W-:Y:S01]  /*3700*/  @!P4 FMUL R86, R86, 0.5 ;  /* 0x3f0000005656c820 */ /* 0x000fe20000400000 */
[----:B------:R-:W-:Y:S01]  /*3710*/  FADD R77, R26, R61 ;  /* 0x0000003d1a4d7221 */ /* 0x000fe20000000000 */
[----:B------:R-:W-:Y:S01]  /*3720*/  FADD R73, R30, R65 ;  /* 0x000000411e497221 */ /* 0x000fe20000000000 */
[----:B------:R-:W3:Y:S01]  /*3730*/  MUFU.EX2 R61, R0 ;  /* 0x00000000003d7308 */ /* 0x000ee20000000800 */
[----:B------:R-:W-:Y:S01]  /*3740*/  FADD R3, R9, R20 ;  /* 0x0000001409037221 */ /* 0x000fe20000000000 */
[----:B------:R-:W-:Y:S01]  /*3750*/  FADD R34, R21, R56 ;  /* 0x0000003815227221 */ /* 0x000fe20000000000 */
[----:B------:R-:W-:Y:S01]  /*3760*/  FADD R30, R13, R48 ;  /* 0x000000300d1e7221 */ /* 0x000fe20000000000 */
[----:B------:R-:W-:Y:S01]  /*3770*/  FADD R65, R25, R64 ;  /* 0x0000004019417221 */ /* 0x000fe20000000000 */
[----:B------:R-:W-:Y:S01]  /*3780*/  FADD R26, R31, R90 ;  /* 0x0000005a1f1a7221 */ /* 0x000fe20000000000 */
[----:B------:R-:W-:Y:S01]  /*3790*/  FADD R3, R3, R34 ;  /* 0x0000002203037221 */ /* 0x000fe20000000000 */
[----:B------:R-:W-:Y:S01]  /*37a0*/  FADD R85, R55, R92 ;  /* 0x0000005c37557221 */ /* 0x000fe20000000000 */
[----:B------:R-:W4:Y:S01]  /*37b0*/  MUFU.EX2 R78, R78 ;  /* 0x0000004e004e7308 */ /* 0x000f220000000800 */
[----:B------:R-:W-:Y:S01]  /*37c0*/  FADD R30, R30, R65 ;  /* 0x000000411e1e7221 */ /* 0x000fe20000000000 */
[----:B------:R-:W-:Y:S01]  /*37d0*/  FADD R65, R47, R82 ;  /* 0x000000522f417221 */ /* 0x000fe20000000000 */
[----:B------:R-:W-:Y:S01]  /*37e0*/  FADD R34, R68, R59 ;  /* 0x0000003b44227221 */ /* 0x000fe20000000000 */
[----:B--2---:R-:W-:Y:S01]  /*37f0*/  @!P5 FMUL R71, R71, R71 ;  /* 0x000000474747d220 */ /* 0x004fe20000400000 */
[----:B-1----:R-:W-:Y:S01]  /*3800*/  @!P3 FMUL R79, R79, R79 ;  /* 0x0000004f4f4fb220 */ /* 0x002fe20000400000 */
[----:B------:R-:W-:Y:S01]  /*3810*/  FADD R89, R26, R65 ;  /* 0x000000411a597221 */ /* 0x000fe20000000000 */
[----:B------:R-:W-:Y:S01]  /*3820*/  FADD R94, R50, R85 ;  /* 0x00000055325e7221 */ /* 0x000fe20000000000 */
[----:B------:R-:W1:Y:S01]  /*3830*/  MUFU.EX2 R86, R86 ;  /* 0x0000005600567308 */ /* 0x000e620000000800 */
[----:B---3--:R-:W-:Y:S01]  /*3840*/  @!P1 FMUL R61, R61, R61 ;  /* 0x0000003d3d3d9220 */ /* 0x008fe20000400000 */
[----:B------:R-:W-:Y:S01]  /*3850*/  FADD R91, R34, R81 ;  /* 0x00000051225b7221 */ /* 0x000fe20000000000 */
[----:B------:R-:W-:Y:S01]  /*3860*/  FADD R26, R72, R63 ;  /* 0x0000003f481a7221 */ /* 0x000fe20000000000 */
[----:B------:R-:W-:Y:S01]  /*3870*/  FADD R81, R88, R79 ;  /* 0x0000004f58517221 */ /* 0x000fe20000000000 */
[----:B------:R-:W-:Y:S01]  /*3880*/  FADD R50, R80, R71 ;  /* 0x0000004750327221 */ /* 0x000fe20000000000 */
[----:B------:R-:W-:Y:S01]  /*3890*/  FADD R87, R62, R61 ;  /* 0x0000003d3e577221 */ /* 0x000fe20000000000 */
[----:B------:R-:W-:Y:S01]  /*38a0*/  @!P2 FMUL R74, R74, R74 ;  /* 0x0000004a4a4aa220 */ /* 0x000fe20000400000 */
[----:B------:R-:W-:Y:S01]  /*38b0*/  FADD R26, R26, R81 ;  /* 0x000000511a1a7221 */ /* 0x000fe20000000000 */
[----:B----4-:R-:W-:Y:S01]  /*38c0*/  @!P6 FMUL R78, R78, R78 ;  /* 0x0000004e4e4ee220 */ /* 0x010fe20000400000 */
[----:B------:R-:W-:Y:S01]  /*38d0*/  FADD R87, R50, R87 ;  /* 0x0000005732577221 */ /* 0x000fe20000000000 */
[----:B------:R-:W-:Y:S01]  /*38e0*/  FADD R0, R35, R66 ;  /* 0x0000004223007221 */ /* 0x000fe20000000000 */
[----:B------:R-:W-:Y:S01]  /*38f0*/  FADD R34, R43, R74 ;  /* 0x0000004a2b227221 */ /* 0x000fe20000000000 */
[----:B------:R-:W-:Y:S01]  /*3900*/  FADD R65, R51, R78 ;  /* 0x0000004e33417221 */ /* 0x000fe20000000000 */
[----:B------:R-:W-:Y:S01]  /*3910*/  FADD R87, R26, R87 ;  /* 0x000000571a577221 */ /* 0x000fe20000000000 */
[----:B------:R-:W-:Y:S01]  /*3920*/  IMAD.U32 R26, RZ, RZ, UR17 ;  /* 0x00000011ff1a7e24 */ /* 0x000fe2000f8e00ff */
[----:B------:R-:W-:Y:S01]  /*3930*/  UIADD3 UR17, UR53, 0x1, URZ ;  /* 0x0000000135117890 */ /* 0x000fe2000fffe03f */
[----:B-1----:R-:W-:Y:S01]  /*3940*/  @!P4 FMUL R86, R86, R86 ;  /* 0x000000565656c220 */ /* 0x002fe20000400000 */
[----:B------:R-:W-:Y:S01]  /*3950*/  FADD R0, R0, R65 ;  /* 0x0000004100007221 */ /* 0x000fe20000000000 */
[----:B------:R-:W-:Y:S01]  /*3960*/  FADD R38, R38, R69 ;  /* 0x0000004526267221 */ /* 0x000fe20000000000 */
[----:B------:R-:W-:Y:S01]  /*3970*/  UISETP.NE.AND UP0, UPT, UR17, 0x5, UPT ;  /* 0x000000051100788c */ /* 0x000fe2000bf05270 */
[----:B------:R-:W-:Y:S01]  /*3980*/  FADD R85, R57, R86 ;  /* 0x0000005639557221 */ /* 0x000fe20000000000 */
[----:B------:R-:W-:Y:S01]  /*3990*/  FADD R42, R42, R73 ;  /* 0x000000492a2a7221 */ /* 0x000fe20000000000 */
[----:B------:R-:W-:Y:S01]  /*39a0*/  FADD R77, R46, R77 ;  /* 0x0000004d2e4d7221 */ /* 0x000fe20000000000 */
[----:B------:R-:W-:Y:S01]  /*39b0*/  FADD R3, R3, R30 ;  /* 0x0000001e03037221 */ /* 0x000fe20000000000 */
[----:B------:R-:W-:Y:S01]  /*39c0*/  FADD R85, R34, R85 ;  /* 0x0000005522557221 */ /* 0x000fe20000000000 */
[----:B------:R-:W-:Y:S01]  /*39d0*/  USEL UR6, URZ, 0x1, UP0 ;  /* 0x000000013f067887 */ /* 0x000fe20008000000 */
[----:B------:R-:W-:Y:S01]  /*39e0*/  FADD R89, R89, R94 ;  /* 0x0000005e59597221 */ /* 0x000fe20000000000 */
[----:B------:R-:W-:Y:S01]  /*39f0*/  FADD R54, R91, R54 ;  /* 0x000000365b367221 */ /* 0x000fe20000000000 */
[----:B------:R-:W-:Y:S01]  /*3a00*/  FADD R0, R0, R85 ;  /* 0x0000005500007221 */ /* 0x000fe20000000000 */
[----:B------:R-:W-:Y:S01]  /*3a10*/  FADD R38, R38, R77 ;  /* 0x0000004d26267221 */ /* 0x000fe20000000000 */
[----:B------:R-:W-:Y:S01]  /*3a20*/  FADD R3, R42, R3 ;  /* 0x000000032a037221 */ /* 0x000fe20000000000 */
[----:B------:R-:W-:Y:S01]  /*3a30*/  FADD R87, R54, R87 ;  /* 0x0000005736577221 */ /* 0x000fe20000000000 */
[----:B------:R-:W-:Y:S01]  /*3a40*/  FADD R0, R89, R0 ;  /* 0x0000000059007221 */ /* 0x000fe20000000000 */
[----:B------:R1:W-:Y:S01]  /*3a50*/  SYNCS.ARRIVE.TRANS64.A1T0 RZ, [R26+UR19], RZ ;  /* 0x000000ff1aff79a7 */ /* 0x0003e20008100013 */
[----:B------:R-:W-:Y:S01]  /*3a60*/  FADD R3, R38, R3 ;  /* 0x0000000326037221 */ /* 0x000fe20000000000 */
[----:B------:R-:W-:Y:S01]  /*3a70*/  F2FP.BF16.F32.PACK_AB R38, R25, R14 ;  /* 0x0000000e1926723e */ /* 0x000fe200000010ff */
[----:B------:R-:W-:Y:S01]  /*3a80*/  USEL UR17, UR17, URZ, UP0 ;  /* 0x0000003f11117287 */ /* 0x000fe20008000000 */
[----:B------:R-:W-:Y:S01]  /*3a90*/  F2FP.BF16.F32.PACK_AB R46, R48, R41 ;  /* 0x00000029302e723e */ /* 0x000fe200000010ff */
[----:B------:R-:W-:Y:S01]  /*3aa0*/  FADD R0, R0, R87 ;  /* 0x0000005700007221 */ /* 0x000fe20000000000 */
[----:B------:R-:W-:-:S02]  /*3ab0*/  F2FP.BF16.F32.PACK_AB R54, R64, R27 ;  /* 0x0000001b4036723e */ /* 0x000fc400000010ff */
[----:B------:R-:W-:Y:S02]  /*3ac0*/  LOP3.LUT R18, R18, UR6, RZ, 0x3c, !PT ;  /* 0x0000000612127c12 */ /* 0x000fe4000f8e3cff */
[----:B------:R-:W-:Y:S02]  /*3ad0*/  F2FP.BF16.F32.PACK_AB R40, R40, R29 ;  /* 0x0000001d2828723e */ /* 0x000fe400000010ff */
[----:B------:R-:W-:Y:S02]  /*3ae0*/  F2FP.BF16.F32.PACK_AB R42, R20, R33 ;  /* 0x00000021142a723e */ /* 0x000fe400000010ff */
[----:B------:R-:W-:Y:S02]  /*3af0*/  F2FP.BF16.F32.PACK_AB R48, R52, R45 ;  /* 0x0000002d3430723e */ /* 0x000fe400000010ff */
[----:B------:R-:W-:Y:S02]  /*3b00*/  F2FP.BF16.F32.PACK_AB R25, R68, R31 ;  /* 0x0000001f4419723e */ /* 0x000fe400000010ff */
[----:B------:R-:W-:-:S02]  /*3b10*/  F2FP.BF16.F32.PACK_AB R27, R72, R35 ;  /* 0x00000023481b723e */ /* 0x000fc400000010ff */
[----:B------:R-:W-:Y:S02]  /*3b20*/  F2FP.BF16.F32.PACK_AB R44, R44, R37 ;  /* 0x000000252c2c723e */ /* 0x000fe400000010ff */
[----:B------:R-:W-:Y:S02]  /*3b30*/  F2FP.BF16.F32.PACK_AB R50, R56, R49 ;  /* 0x000000313832723e */ /* 0x000fe400000010ff */
[----:B------:R-:W-:Y:S02]  /*3b40*/  F2FP.BF16.F32.PACK_AB R52, R60, R53 ;  /* 0x000000353c34723e */ /* 0x000fe400000010ff */
[----:B------:R-:W-:Y:S02]  /*3b50*/  F2FP.BF16.F32.PACK_AB R29, R76, R39 ;  /* 0x000000274c1d723e */ /* 0x000fe400000010ff */
[----:B------:R-:W-:Y:S02]  /*3b60*/  F2FP.BF16.F32.PACK_AB R31, R80, R43 ;  /* 0x0000002b501f723e */ /* 0x000fe400000010ff */
[----:B------:R-:W-:-:S02]  /*3b70*/  F2FP.BF16.F32.PACK_AB R33, R84, R47 ;  /* 0x0000002f5421723e */ /* 0x000fc400000010ff */
[----:B------:R-:W-:Y:S02]  /*3b80*/  F2FP.BF16.F32.PACK_AB R35, R88, R51 ;  /* 0x000000335823723e */ /* 0x000fe400000010ff */
[----:B-1----:R-:W-:Y:S02]  /*3b90*/  F2FP.BF16.F32.PACK_AB R26, R9, R8 ;  /* 0x00000008091a723e */ /* 0x002fe400000010ff */
        /* <DEDUP_REMOVED lines=11> */
[----:B------:R-:W-:Y:S01]  /*3c50*/  F2FP.BF16.F32.PACK_AB R53, R83, R92 ;  /* 0x0000005c5335723e */ /* 0x000fe200000010ff */
[----:B------:R-:W-:Y:S06]  /*3c60*/  @!P0 BRA `(.L_x_21) ;  /* 0x0000000000048947 */ /* 0x000fec0003800000 */
[----:B------:R-:W-:Y:S01]  /*3c70*/  BPT.TRAP 0x1 ;  /* 0x000000040000795c */ /* 0x000fe20000300000 */
.L_x_21:
[----:B------:R-:W-:Y:S01]  /*3c80*/  ULEA UR6, UR17, UR45, 0x3 ;  /* 0x0000002d11067291 */ /* 0x000fe2000f8e183f */
[----:B------:R-:W-:-:S08]  /*3c90*/  SHF.L.U32 R7, R18, 0x1f, RZ ;  /* 0x0000001f12077819 */ /* 0x000fd000000006ff */
[----:B------:R-:W1:Y:S02]  /*3ca0*/  SYNCS.PHASECHK.TRANS64.TRYWAIT P1, [UR6+0x14200], R7 ;  /* 0x01420007ff0075a7 */ /* 0x000e640008020146 */
[----:B-1----:R-:W-:Y:S05]  /*3cb0*/  @!P1 BRA `(.L_x_22) ;  /* 0x000000a000809947 */ /* 0x002fea0003800000 */
.L_x_126:
[----:B------:R-:W-:Y:S01]  /*3cc0*/  UIMAD UR10, UR17, 0x300, UR46 ;  /* 0x00000300110a78a4 */ /* 0x000fe2000f8e022e */
[----:B------:R-:W-:Y:S01]  /*3cd0*/  WARPGROUP.ARRIVE ;  /* 0x00000000000079c5 */ /* 0x000fe20000000000 */
[----:B------:R-:W-:Y:S01]  /*3ce0*/  UMOV UR7, 0xc0000010 ;  /* 0xc000001000077882 */ /* 0x000fe20000000000 */
[----:B------:R-:W-:Y:S01]  /*3cf0*/  F2FP.BF16.F32.PACK_AB R55, R61, R86 ;  /* 0x000000563d37723e */ /* 0x000fe200000010ff */
[----:B------:R-:W-:Y:S02]  /*3d00*/  UIADD3 UR11, UR10, 0x100, URZ ;  /* 0x000001000a0b7890 */ /* 0x000fe4000fffe03f */
[----:B------:R-:W-:Y:S02]  /*3d10*/  UIADD3 UR14, UR10, 0x200, URZ ;  /* 0x000002000a0e7890 */ /* 0x000fe4000fffe03f */
[----:B------:R-:W-:Y:S02]  /*3d20*/  UMOV UR6, UR10 ;  /* 0x0000000a00067c82 */ /* 0x000fe40008000000 */
[----:B------:R-:W-:Y:S01]  /*3d30*/  HGMMA.64x16x16.F32.BF16 R104, R24, gdesc[UR4].tnspB, RZ, !UPT, gsb0 ;  /* 0x4020000418687df0 */ /* 0x000fe2000c0018ff */
[----:B------:R-:W-:Y:S01]  /*3d40*/  UMOV UR6, UR11 ;  /* 0x0000000b00067c82 */ /* 0x000fe20008000000 */
[----:B------:R-:W-:Y:S01]  /*3d50*/  UMOV UR7, 0xc0000010 ;  /* 0xc000001000077882 */ /* 0x000fe20000000000 */
[----:B------:R-:W-:Y:S01]  /*3d60*/  UIADD3 UR11, UR10, 0x120, URZ ;  /* 0x000001200a0b7890 */ /* 0x000fe2000fffe03f */
[----:B------:R-:W-:-:S02]  /*3d70*/  WARPGROUP.DEPBAR.LE gsb0, 0x0 ;  /* 0x00008000000079c5 */ /* 0x000fc40000010000 */
[----:B------:R-:W-:-:S06]  /*3d80*/  WARPGROUP.ARRIVE ;  /* 0x00000000000079c5 */ /* 0x000fcc0000000000 */
[----:B------:R-:W-:Y:S01]  /*3d90*/  HGMMA.64x16x16.F32.BF16 R96, R24, gdesc[UR4].tnspB, RZ, !UPT, gsb0 ;  /* 0x4020000418607df0 */ /* 0x000fe2000c0018ff */
[----:B------:R-:W-:Y:S01]  /*3da0*/  UMOV UR6, UR14 ;  /* 0x0000000e00067c82 */ /* 0x000fe20008000000 */
[----:B------:R-:W-:Y:S01]  /*3db0*/  UMOV UR7, 0xc0000010 ;  /* 0xc000001000077882 */ /* 0x000fe20000000000 */
[----:B------:R-:W-:Y:S01]  /*3dc0*/  UIADD3 UR14, UR10, 0x220, URZ ;  /* 0x000002200a0e7890 */ /* 0x000fe2000fffe03f */
[----:B------:R-:W-:Y:S02]  /*3dd0*/  WARPGROUP.DEPBAR.LE gsb0, 0x0 ;  /* 0x00008000000079c5 */ /* 0x000fe40000010000 */
[----:B------:R-:W-:-:S06]  /*3de0*/  WARPGROUP.ARRIVE ;  /* 0x00000000000079c5 */ /* 0x000fcc0000000000 */
[----:B------:R-:W-:Y:S01]  /*3df0*/  HGMMA.64x16x16.F32.BF16 R88, R24, gdesc[UR4].tnspB, RZ, !UPT, gsb0 ;  /* 0x4020000418587df0 */ /* 0x000fe2000c0018ff */
[----:B------:R-:W-:Y:S01]  /*3e00*/  UIADD3 UR6, UR10, 0x20, URZ ;  /* 0x000000200a067890 */ /* 0x000fe2000fffe03f */
[----:B------:R-:W-:Y:S01]  /*3e10*/  UMOV UR7, 0xc0000010 ;  /* 0xc000001000077882 */ /* 0x000fe20000000000 */
[----:B------:R-:W-:Y:S02]  /*3e20*/  WARPGROUP.DEPBAR.LE gsb0, 0x0 ;  /* 0x00008000000079c5 */ /* 0x000fe40000010000 */
[----:B------:R-:W-:-:S06]  /*3e30*/  WARPGROUP.ARRIVE ;  /* 0x00000000000079c5 */ /* 0x000fcc0000000000 */
[----:B------:R-:W-:Y:S01]  /*3e40*/  HGMMA.64x16x16.F32.BF16 R104, R28, gdesc[UR4].tnspB, R104, gsb0 ;  /* 0x402000041c687df0 */ /* 0x000fe20008001868 */
[----:B------:R-:W-:Y:S01]  /*3e50*/  UMOV UR6, UR11 ;  /* 0x0000000b00067c82 */ /* 0x000fe20008000000 */
[----:B------:R-:W-:Y:S01]  /*3e60*/  UMOV UR7, 0xc0000010 ;  /* 0xc000001000077882 */ /* 0x000fe20000000000 */
[----:B------:R-:W-:Y:S01]  /*3e70*/  UIADD3 UR11, UR10, 0x140, URZ ;  /* 0x000001400a0b7890 */ /* 0x000fe2000fffe03f */
        /* <DEDUP_REMOVED lines=90> */
[----:B------:R-:W-:Y:S02]  /*4420*/  WARPGROUP.DEPBAR.LE gsb0, 0x0 ;  /* 0x00008000000079c5 */ /* 0x000fe40000010000 */
[----:B------:R-:W-:-:S06]  /*4430*/  WARPGROUP.ARRIVE ;  /* 0x00000000000079c5 */ /* 0x000fcc0000000000 */
[----:B------:R-:W-:Y:S01]  /*4440*/  HGMMA.64x16x16.F32.BF16 R88, R48, gdesc[UR4].tnspB, R88, gsb0 ;  /* 0x4020000430587df0 */ /* 0x000fe20008001858 */
[----:B------:R-:W-:Y:S01]  /*4450*/  UIADD3 UR6, UR10, 0xe0, URZ ;  /* 0x000000e00a067890 */ /* 0x000fe2000fffe03f */
        /* <DEDUP_REMOVED lines=10> */
[----:B------:R-:W-:Y:S01]  /*4500*/  UMOV UR6, UR10 ;  /* 0x0000000a00067c82 */ /* 0x000fe20008000000 */
[----:B------:R-:W-:Y:S01]  /*4510*/  UMOV UR7, 0xc0000010 ;  /* 0xc000001000077882 */ /* 0x000fe20000000000 */
[----:B------:R-:W-:Y:S02]  /*4520*/  WARPGROUP.DEPBAR.LE gsb0, 0x0 ;  /* 0x00008000000079c5 */ /* 0x000fe40000010000 */
[----:B------:R-:W-:-:S06]  /*4530*/  WARPGROUP.ARRIVE ;  /* 0x00000000000079c5 */ /* 0x000fcc0000000000 */
[----:B------:R-:W-:Y:S03]  /*4540*/  HGMMA.64x16x16.F32.BF16 R88, R52, gdesc[UR4].tnspB, R88, gsb0 ;  /* 0x4020000434587df0 */ /* 0x000fe60008001858 */
[----:B------:R-:W-:Y:S02]  /*4550*/  WARPGROUP.DEPBAR.LE gsb0, 0x0 ;  /* 0x00008000000079c5 */ /* 0x000fe40000010000 */
[----:B------:R-:W-:Y:S05]  /*4560*/  @!P0 BRA `(.L_x_23) ;  /* 0x0000000000048947 */ /* 0x000fea0003800000 */
[----:B------:R-:W-:Y:S01]  /*4570*/  BPT.TRAP 0x1 ;  /* 0x000000040000795c */ /* 0x000fe20000300000 */
.L_x_23:
[----:B------:R-:W-:Y:S02]  /*4580*/  UISETP.GT.U32.AND UP0, UPT, UR51, 0x1, UPT ;  /* 0x000000013300788c */ /* 0x000fe4000bf04070 */
[----:B------:R-:W-:-:S04]  /*4590*/  UIADD3 UR18, UR18, 0x14228, URZ ;  /* 0x0001422812127890 */ /* 0x000fc8000fffe03f */
[----:B------:R-:W-:Y:S01]  /*45a0*/  PLOP3.LUT P1, PT, PT, PT, UP0, 0x80, 0x0 ;  /* 0x000000000000781c */ /* 0x000fe20003f2f008 */
[----:B------:R-:W-:-:S09]  /*45b0*/  UPRMT UR18, URZ, 0x654, UR18 ;  /* 0x000006543f127896 */ /* 0x000fd20008000012 */
[----:B------:R-:W-:Y:S03]  /*45c0*/  SYNCS.ARRIVE.TRANS64.RED.A1T0 RZ, [UR18], RZ ;  /* 0x000000ffffff79a7 */ /* 0x000fe60008100412 */
[----:B------:R-:W-:Y:S05]  /*45d0*/  @P1 BRA `(.L_x_24) ;  /* 0x0000000000041947 */ /* 0x000fea0003800000 */
[----:B------:R-:W-:Y:S01]  /*45e0*/  BPT.TRAP 0x1 ;  /* 0x000000040000795c */ /* 0x000fe20000300000 */
.L_x_24:
[----:B------:R-:W-:Y:S01]  /*45f0*/  UIADD3 UR53, UR17, 0x1, URZ ;  /* 0x0000000111357890 */ /* 0x000fe2000fffe03f */
[C---:B------:R-:W-:Y:S02]  /*4600*/  ISETP.GE.AND P2, PT, R5.reuse, 0x101, PT ;  /* 0x000001010500780c */ /* 0x040fe40003f46270 */
[----:B-1----:R-:W-:Y:S01]  /*4610*/  IADD3 R7, R5, 0x7f, RZ ;  /* 0x0000007f05077810 */ /* 0x002fe20007ffe0ff */
[----:B------:R-:W-:Y:S01]  /*4620*/  UISETP.NE.AND UP0, UPT, UR53, 0x5, UPT ;  /* 0x000000053500788c */ /* 0x000fe2000bf05270 */
[----:B------:R-:W-:Y:S02]  /*4630*/  VIADD R5, R22, 0x80 ;  /* 0x0000008016057836 */ /* 0x000fe40000000000 */
[----:B------:R-:W-:Y:S01]  /*4640*/  SHF.R.S32.HI R8, RZ, 0x1f, R7 ;  /* 0x0000001fff087819 */ /* 0x000fe20000011407 */
[----:B------:R-:W-:Y:S02]  /*4650*/  USEL UR6, URZ, 0x1, UP0 ;  /* 0x000000013f067887 */ /* 0x000fe40008000000 */
[----:B------:R-:W-:Y:S01]  /*4660*/  USEL UR53, UR53, URZ, UP0 ;  /* 0x0000003f35357287 */ /* 0x000fe20008000000 */
[----:B------:R-:W-:-:S03]  /*4670*/  LEA.HI R7, R8, R7, RZ, 0x7 ;  /* 0x0000000708077211 */ /* 0x000fc600078f38ff */
[----:B------:R-:W-:Y:S02]  /*4680*/  LOP3.LUT R18, R18, UR6, RZ, 0x3c, !PT ;  /* 0x0000000612127c12 */ /* 0x000fe4000f8e3cff */
[----:B------:R-:W-:Y:S01]  /*4690*/  LEA.HI.SX32 R7, R7, 0xffffffff, 0x19 ;  /* 0xffffffff07077811 */ /* 0x000fe200078fcaff */
[----:B------:R-:W-:Y:S06]  /*46a0*/  @!P2 BRA `(.L_x_25) ;  /* 0x0000002c008ca947 */ /* 0x000fec0003800000 */
[----:B------:R-:W-:Y:S01]  /*46b0*/  IMAD.MOV.U32 R11, RZ, RZ, R4 ;  /* 0x000000ffff0b7224 */ /* 0x000fe200078e0004 */
[----:B------:R-:W-:Y:S01]  /*46c0*/  MOV R9, R6 ;  /* 0x0000000600097202 */ /* 0x000fe20000000f00 */
[----:B------:R-:W-:-:S06]  /*46d0*/  ULDC UR18, c[0x0][0x604] ;  /* 0x0001810000127ab9 */ /* 0x000fcc0000000800 */
.L_x_36:
[----:B------:R-:W-:Y:S05]  /*46e0*/  @!P0 BRA `(.L_x_26) ;  /* 0x0000000000048947 */ /* 0x000fea0003800000 */
[----:B------:R-:W-:Y:S01]  /*46f0*/  BPT.TRAP 0x1 ;  /* 0x000000040000795c */ /* 0x000fe20000300000 */
.L_x_26:
[----:B------:R-:W-:Y:S01]  /*4700*/  ULEA UR6, UR53, UR45, 0x3 ;  /* 0x0000002d35067291 */ /* 0x000fe2000f8e183f */
[----:B------:R-:W-:-:S08]  /*4710*/  SHF.L.U32 R4, R18, 0x1f, RZ ;  /* 0x0000001f12047819 */ /* 0x000fd000000006ff */
[----:B------:R-:W1:Y:S02]  /*4720*/  SYNCS.PHASECHK.TRANS64.TRYWAIT P2, [UR6+0x14200], R4 ;  /* 0x01420004ff0075a7 */ /* 0x000e640008040146 */
[----:B-1----:R-:W-:Y:S05]  /*4730*/  @!P2 BRA `(.L_x_27) ;  /* 0x0000009400f8a947 */ /* 0x002fea0003800000 */
.L_x_127:
[----:B------:R-:W-:Y:S01]  /*4740*/  UIMAD UR14, UR53, 0x300, UR48 ;  /* 0x00000300350e78a4 */ /* 0x000fe2000f8e0230 */
[----:B------:R-:W-:Y:S01]  /*4750*/  WARPGROUP.ARRIVE ;  /* 0x00000000000079c5 */ /* 0x000fe20000000000 */
[----:B------:R-:W-:Y:S01]  /*4760*/  UMOV UR15, 0xc0000010 ;  /* 0xc0000010000f7882 */ /* 0x000fe20000000000 */
[----:B------:R-:W-:Y:S01]  /*4770*/  UMOV UR7, 0xc0000010 ;  /* 0xc000001000077882 */ /* 0x000fe20000000000 */
[----:B------:R-:W-:Y:S02]  /*4780*/  UIADD3 UR6, UR14, 0x100, URZ ;  /* 0x000001000e067890 */ /* 0x000fe4000fffe03f */
[----:B------:R-:W-:Y:S01]  /*4790*/  UIADD3 UR10, UR14, 0x200, URZ ;  /* 0x000002000e0a7890 */ /* 0x000fe2000fffe03f */
[----:B------:R-:W-:Y:S02]  /*47a0*/  UMOV UR11, 0xc0000010 ;  /* 0xc0000010000b7882 */ /* 0x000fe40000000000 */
[----:B------:R-:W-:Y:S03]  /*47b0*/  HGMMA.64x128x16.F32.BF16 R24, gdesc[UR12], RZ, !UPT, gsb0 ;  /* 0x01e000000c1879f0 */ /* 0x000fe6000c0018ff */
[----:B------:R-:W-:-:S02]  /*47c0*/  WARPGROUP.DEPBAR.LE gsb0, 0x0 ;  /* 0x00008000000079c5 */ /* 0x000fc40000010000 */
[----:B------:R-:W-:-:S07]  /*47d0*/  WARPGROUP.ARRIVE ;  /* 0x00000000000079c5 */ /* 0x000fce0000000000 */
[----:B------:R-:W-:Y:S03]  /*47e0*/  HGMMA.64x128x16.F32.BF16 R24, gdesc[UR4], R24, gsb0 ;  /* 0x01e00000041879f0 */ /* 0x000fe60008001818 */
[----:B------:R-:W-:Y:S02]  /*47f0*/  WARPGROUP.DEPBAR.LE gsb0, 0x0 ;  /* 0x00008000000079c5 */ /* 0x000fe40000010000 */
[----:B------:R-:W-:-:S07]  /*4800*/  WARPGROUP.ARRIVE ;  /* 0x00000000000079c5 */ /* 0x000fce0000000000 */
[----:B------:R-:W-:Y:S01]  /*4810*/  HGMMA.64x128x16.F32.BF16 R24, gdesc[UR8], R24, gsb0 ;  /* 0x01e00000081879f0 */ /* 0x000fe20008001818 */
[----:B------:R-:W-:-:S04]  /*4820*/  UIADD3 UR10, UR53, 0x1, URZ ;  /* 0x00000001350a7890 */ /* 0x000fc8000fffe03f */
[----:B------:R-:W-:-:S04]  /*4830*/  UISETP.NE.AND UP0, UPT, UR10, 0x5, UPT ;  /* 0x000000050a00788c */ /* 0x000fc8000bf05270 */
[----:B------:R-:W-:Y:S02]  /*4840*/  USEL UR6, URZ, 0x1, UP0 ;  /* 0x000000013f067887 */ /* 0x000fe40008000000 */
[----:B------:R-:W-:-:S04]  /*4850*/  USEL UR10, UR10, URZ, UP0 ;  /* 0x0000003f0a0a7287 */ /* 0x000fc80008000000 */
[----:B------:R-:W-:Y:S01]  /*4860*/  LOP3.LUT R18, R18, UR6, RZ, 0x3c, !PT ;  /* 0x0000000612127c12 */ /* 0x000fe2000f8e3cff */
[----:B------:R-:W-:Y:S02]  /*4870*/  WARPGROUP.DEPBAR.LE gsb0, 0x0 ;  /* 0x00008000000079c5 */ /* 0x000fe40000010000 */
[----:B------:R-:W-:Y:S05]  /*4880*/  @!P0 BRA `(.L_x_28) ;  /* 0x0000000000048947 */ /* 0x000fea0003800000 */
[----:B------:R-:W-:Y:S01]  /*4890*/  BPT.TRAP 0x1 ;  /* 0x000000040000795c */ /* 0x000fe20000300000 */
.L_x_28:
[----:B-1----:R-:W-:Y:S01]  /*48a0*/  FMNMX R4, R24, R11, !PT ;  /* 0x0000000b18047209 */ /* 0x002fe20007800000 */
[----:B------:R-:W-:Y:S01]  /*48b0*/  ULEA UR6, UR10, UR45, 0x3 ;  /* 0x0000002d0a067291 */ /* 0x000fe2000f8e183f */
[----:B------:R-:W-:Y:S02]  /*48c0*/  FMNMX R8, R26, R9, !PT ;  /* 0x000000091a087209 */ /* 0x000fe40007800000 */
[----:B------:R-:W-:Y:S02]  /*48d0*/  FMNMX R13, R25, R4, !PT ;  /* 0x00000004190d7209 */ /* 0x000fe40007800000 */
[----:B------:R-:W-:Y:S02]  /*48e0*/  FMNMX R15, R27, R8, !PT ;  /* 0x000000081b0f7209 */ /* 0x000fe40007800000 */
[----:B------:R-:W-:Y:S02]  /*48f0*/  FMNMX R4, R28, R13, !PT ;  /* 0x0000000d1c047209 */ /* 0x000fe40007800000 */
[----:B------:R-:W-:-:S02]  /*4900*/  FMNMX R8, R30, R15, !PT ;  /* 0x0000000f1e087209 */ /* 0x000fc40007800000 */
[----:B------:R-:W-:-:S04]  /*4910*/  FMNMX R13, R29, R4, !PT ;  /* 0x000000041d0d7209 */ /* 0x000fc80007800000 */
        /* <DEDUP_REMOVED lines=27> */
[----:B------:R-:W-:-:S05]  /*4ad0*/  FMNMX R6, R85, R4, !PT ;  /* 0x0000000455067209 */ /* 0x000fca0007800000 */
[----:B------:R-:W1:Y:S02]  /*4ae0*/  SHFL.BFLY PT, R13, R6, 0x1, 0x1f ;  /* 0x0c201f00060d7f89 */ /* 0x000e6400000e0000 */
[----:B-1----:R-:W-:-:S05]  /*4af0*/  FMNMX R13, R6, R13, !PT ;  /* 0x0000000d060d7209 */ /* 0x002fca0007800000 */
[----:B------:R-:W1:Y:S02]  /*4b00*/  SHFL.BFLY PT, R4, R13, 0x2, 0x1f ;  /* 0x0c401f000d047f89 */ /* 0x000e6400000e0000 */
[----:B-1----:R-:W-:Y:S02]  /*4b10*/  FMNMX R4, R13, R4, !PT ;  /* 0x000000040d047209 */ /* 0x002fe40007800000 */
[----:B------:R-:W-:Y:S02]  /*4b20*/  FMNMX R13, R31, R8, !PT ;  /* 0x000000081f0d7209 */ /* 0x000fe40007800000 */
[----:B------:R-:W-:Y:S02]  /*4b30*/  FSETP.NEU.AND P2, PT, R4, -INF , PT ;  /* 0xff8000000400780b */ /* 0x000fe40003f4d000 */
[----:B------:R-:W-:Y:S02]  /*4b40*/  FMNMX R6, R34, R13, !PT ;  /* 0x0000000d22067209 */ /* 0x000fe40007800000 */
[----:B------:R-:W-:-:S02]  /*4b50*/  FSEL R14, R4, RZ, P2 ;  /* 0x000000ff040e7208 */ /* 0x000fc40001000000 */
[----:B------:R-:W-:-:S03]  /*4b60*/  FMNMX R13, R35, R6, !PT ;  /* 0x00000006230d7209 */ /* 0x000fc60007800000 */
[----:B------:R-:W-:Y:S01]  /*4b70*/  FMUL R112, R14, UR18 ;  /* 0x000000120e707c20 */ /* 0x000fe20008400000 */
[----:B------:R-:W-:Y:S01]  /*4b80*/  FMNMX R6, R38, R13, !PT ;  /* 0x0000000d26067209 */ /* 0x000fe20007800000 */
[----:B------:R-:W-:Y:S02]  /*4b90*/  FADD R14, -R14, R11 ;  /* 0x0000000b0e0e7221 */ /* 0x000fe40000000100 */
[--C-:B------:R-:W-:Y:S01]  /*4ba0*/  FFMA R24, R24, UR18, -R112.reuse ;  /* 0x0000001218187c23 */ /* 0x100fe20008000870 */
[--C-:B------:R-:W-:Y:S01]  /*4bb0*/  FFMA R25, R25, UR18, -R112.reuse ;  /* 0x0000001219197c23 */ /* 0x100fe20008000870 */
[----:B------:R-:W-:Y:S01]  /*4bc0*/  FMNMX R21, R39, R6, !PT ;  /* 0x0000000627157209 */ /* 0x000fe20007800000 */
[--C-:B------:R-:W-:Y:S01]  /*4bd0*/  FFMA R8, R28, UR18, -R112.reuse ;  /* 0x000000121c087c23 */ /* 0x100fe20008000870 */
[--C-:B------:R-:W-:Y:S01]  /*4be0*/  FFMA R15, R29, UR18, -R112.reuse ;  /* 0x000000121d0f7c23 */ /* 0x100fe20008000870 */
[----:B------:R-:W-:Y:S01]  /*4bf0*/  FSETP.GEU.AND P6, PT, R24, -126, PT ;  /* 0xc2fc00001800780b */ /* 0x000fe20003fce000 */
[--C-:B------:R-:W-:Y:S01]  /*4c00*/  FFMA R10, R36, UR18, -R112.reuse ;  /* 0x00000012240a7c23 */ /* 0x100fe20008000870 */
[----:B------:R-:W-:Y:S01]  /*4c10*/  FSETP.GEU.AND P3, PT, R25, -126, PT ;  /* 0xc2fc00001900780b */ /* 0x000fe20003f6e000 */
[--C-:B------:R-:W-:Y:S01]  /*4c20*/  FFMA R28, R32, UR18, -R112.reuse ;  /* 0x00000012201c7c23 */ /* 0x100fe20008000870 */
[----:B------:R-:W-:Y:S01]  /*4c30*/  FMNMX R6, R42, R21, !PT ;  /* 0x000000152a067209 */ /* 0x000fe20007800000 */
[--C-:B------:R-:W-:Y:S01]  /*4c40*/  FFMA R21, R33, UR18, -R112.reuse ;  /* 0x0000001221157c23 */ /* 0x100fe20008000870 */
[----:B------:R-:W-:Y:S01]  /*4c50*/  FSETP.GEU.AND P4, PT, R8, -126, PT ;  /* 0xc2fc00000800780b */ /* 0x000fe20003f8e000 */
[--C-:B------:R-:W-:Y:S01]  /*4c60*/  FFMA R12, R40, UR18, -R112.reuse ;  /* 0x00000012280c7c23 */ /* 0x100fe20008000870 */
[----:B------:R-:W-:Y:S01]  /*4c70*/  FSETP.GEU.AND P5, PT, R15, -126, PT ;  /* 0xc2fc00000f00780b */ /* 0x000fe20003fae000 */
[--C-:B------:R-:W-:Y:S01]  /*4c80*/  FFMA R20, R44, UR18, -R112.reuse ;  /* 0x000000122c147c23 */ /* 0x100fe20008000870 */
[----:B------:R-:W-:Y:S01]  /*4c90*/  FSETP.GEU.AND P2, PT, R28, -126, PT ;  /* 0xc2fc00001c00780b */ /* 0x000fe20003f4e000 */
[--C-:B------:R-:W-:Y:S01]  /*4ca0*/  FFMA R33, R41, UR18, -R112.reuse ;  /* 0x0000001229217c23 */ /* 0x100fe20008000870 */
[----:B------:R-:W-:Y:S01]  /*4cb0*/  FMNMX R23, R43, R6, !PT ;  /* 0x000000062b177209 */ /* 0x000fe20007800000 */
[----:B------:R-:W-:Y:S01]  /*4cc0*/  @!P6 FMUL R24, R24, 0.5 ;  /* 0x3f0000001818e820 */ /* 0x000fe20000400000 */
[--C-:B------:R-:W-:Y:S01]  /*4cd0*/  FFMA R36, R48, UR18, -R112.reuse ;  /* 0x0000001230247c23 */ /* 0x100fe20008000870 */
[----:B------:R-:W-:Y:S01]  /*4ce0*/  @!P3 FMUL R25, R25, 0.5 ;  /* 0x3f0000001919b820 */ /* 0x000fe20000400000 */
[----:B------:R-:W-:Y:S01]  /*4cf0*/  FMNMX R6, R46, R23, !PT ;  /* 0x000000172e067209 */ /* 0x000fe20007800000 */
[--C-:B------:R-:W-:Y:S01]  /*4d00*/  FFMA R23, R37, UR18, -R112.reuse ;  /* 0x0000001225177c23 */ /* 0x100fe20008000870 */
[--C-:B------:R-:W-:Y:S01]  /*4d10*/  FFMA R37, R45, UR18, -R112.reuse ;  /* 0x000000122d257c23 */ /* 0x100fe20008000870 */
[----:B------:R-:W1:Y:S01]  /*4d20*/  MUFU.EX2 R24, R24 ;  /* 0x0000001800187308 */ /* 0x000e620000000800 */
[----:B------:R-:W-:Y:S01]  /*4d30*/  @!P4 FMUL R8, R8, 0.5 ;  /* 0x3f0000000808c820 */ /* 0x000fe20000400000 */
[----:B------:R-:W-:Y:S01]  /*4d40*/  @!P5 FMUL R15, R15, 0.5 ;  /* 0x3f0000000f0fd820 */ /* 0x000fe20000400000 */
[--C-:B------:R-:W-:Y:S01]  /*4d50*/  FFMA R41, R49, UR18, -R112.reuse ;  /* 0x0000001231297c23 */ /* 0x100fe20008000870 */
[----:B------:R-:W-:Y:S01]  /*4d60*/  @!P2 FMUL R28, R28, 0.5 ;  /* 0x3f0000001c1ca820 */ /* 0x000fe20000400000 */
[--C-:B------:R-:W-:Y:S01]  /*4d70*/  FFMA R45, R53, UR18, -R112.reuse ;  /* 0x00000012352d7c23 */ /* 0x100fe20008000870 */
[--C-:B------:R-:W-:Y:S01]  /*4d80*/  FFMA R49, R56, UR18, -R112.reuse ;  /* 0x0000001238317c23 */ /* 0x100fe20008000870 */
[--C-:B------:R-:W-:Y:S01]  /*4d90*/  FFMA R40, R52, UR18, -R112.reuse ;  /* 0x0000001234287c23 */ /* 0x100fe20008000870 */
[----:B------:R2:W3:Y:S01]  /*4da0*/  MUFU.EX2 R13, R25 ;  /* 0x00000019000d7308 */ /* 0x0004e20000000800 */
[--C-:B------:R-:W-:Y:S01]  /*4db0*/  FFMA R44, R57, UR18, -R112.reuse ;  /* 0x00000012392c7c23 */ /* 0x100fe20008000870 */
[--C-:B------:R-:W-:Y:S01]  /*4dc0*/  FFMA R53, R60, UR18, -R112.reuse ;  /* 0x000000123c357c23 */ /* 0x100fe20008000870 */
[--C-:B------:R-:W-:Y:S01]  /*4dd0*/  FFMA R57, R64, UR18, -R112.reuse ;  /* 0x0000001240397c23 */ /* 0x100fe20008000870 */
[--C-:B------:R-:W-:Y:S01]  /*4de0*/  FFMA R52, R65, UR18, -R112.reuse ;  /* 0x0000001241347c23 */ /* 0x100fe20008000870 */
[--C-:B------:R-:W-:Y:S01]  /*4df0*/  FFMA R48, R61, UR18, -R112.reuse ;  /* 0x000000123d307c23 */ /* 0x100fe20008000870 */
[--C-:B------:R-:W-:Y:S01]  /*4e00*/  FFMA R61, R68, UR18, -R112.reuse ;  /* 0x00000012443d7c23 */ /* 0x100fe20008000870 */
[--C-:B------:R-:W-:Y:S01]  /*4e10*/  FFMA R56, R69, UR18, -R112.reuse ;  /* 0x0000001245387c23 */ /* 0x100fe20008000870 */
[----:B------:R-:W4:Y:S01]  /*4e20*/  MUFU.EX2 R8, R8 ;  /* 0x0000000800087308 */ /* 0x000f220000000800 */
[----:B-1----:R-:W-:Y:S01]  /*4e30*/  @!P6 FMUL R24, R24, R24 ;  /* 0x000000181818e220 */ /* 0x002fe20000400000 */
[----:B------:R-:W-:Y:S01]  /*4e40*/  FSETP.GEU.AND P6, PT, R21, -126, PT ;  /* 0xc2fc00001500780b */ /* 0x000fe20003fce000 */
[--C-:B------:R-:W-:Y:S01]  /*4e50*/  FFMA R60, R73, UR18, -R112.reuse ;  /* 0x00000012493c7c23 */ /* 0x100fe20008000870 */
[----:B--2---:R-:W-:Y:S01]  /*4e60*/  FMNMX R25, R47, R6, !PT ;  /* 0x000000062f197209 */ /* 0x004fe20007800000 */
[--C-:B------:R-:W-:Y:S01]  /*4e70*/  FFMA R69, R76, UR18, -R112.reuse ;  /* 0x000000124c457c23 */ /* 0x100fe20008000870 */
[--C-:B------:R-:W-:Y:S01]  /*4e80*/  FFMA R65, R72, UR18, -R112.reuse ;  /* 0x0000001248417c23 */ /* 0x100fe20008000870 */
[--C-:B------:R-:W-:Y:S01]  /*4e90*/  FFMA R64, R77, UR18, -R112.reuse ;  /* 0x000000124d407c23 */ /* 0x100fe20008000870 */
[----:B------:R-:W1:Y:S01]  /*4ea0*/  MUFU.EX2 R15, R15 ;  /* 0x0000000f000f7308 */ /* 0x000e620000000800 */
[----:B---3--:R-:W-:Y:S01]  /*4eb0*/  @!P3 FMUL R13, R13, R13 ;  /* 0x0000000d0d0db220 */ /* 0x008fe20000400000 */
[----:B------:R-:W-:Y:S01]  /*4ec0*/  FSETP.GEU.AND P3, PT, R10, -126, PT ;  /* 0xc2fc00000a00780b */ /* 0x000fe20003f6e000 */
[--C-:B------:R-:W-:Y:S01]  /*4ed0*/  FFMA R73, R80, UR18, -R112.reuse ;  /* 0x0000001250497c23 */ /* 0x100fe20008000870 */
[----:B------:R-:W-:Y:S01]  /*4ee0*/  FMNMX R6, R50, R25, !PT ;  /* 0x0000001932067209 */ /* 0x000fe20007800000 */
[--C-:B------:R-:W-:Y:S01]  /*4ef0*/  FFMA R68, R81, UR18, -R112.reuse ;  /* 0x0000001251447c23 */ /* 0x100fe20008000870 */
[--C-:B------:R-:W-:Y:S01]  /*4f00*/  FFMA R72, R85, UR18, -R112.reuse ;  /* 0x0000001255487c23 */ /* 0x100fe20008000870 */
[----:B------:R-:W-:Y:S01]  /*4f10*/  @!P6 FMUL R21, R21, 0.5 ;  /* 0x3f0000001515e820 */ /* 0x000fe20000400000 */
[----:B------:R-:W2:Y:S01]  /*4f20*/  MUFU.EX2 R28, R28 ;  /* 0x0000001c001c7308 */ /* 0x000ea20000000800 */
[----:B----4-:R-:W-:Y:S01]  /*4f30*/  @!P4 FMUL R8, R8, R8 ;  /* 0x000000080808c220 */ /* 0x010fe20000400000 */
[----:B------:R-:W-:Y:S01]  /*4f40*/  FSETP.GEU.AND P4, PT, R23, -126, PT ;  /* 0xc2fc00001700780b */ /* 0x000fe20003f8e000 */
[----:B------:R-:W-:Y:S01]  /*4f50*/  FFMA R77, R84, UR18, -R112 ;  /* 0x00000012544d7c23 */ /* 0x000fe20008000870 */
[----:B------:R-:W-:Y:S01]  /*4f60*/  FMNMX R25, R51, R6, !PT ;  /* 0x0000000633197209 */ /* 0x000fe20007800000 */
[----:B------:R-:W-:-:S02]  /*4f70*/  FMUL R14, R14, UR18 ;  /* 0x000000120e0e7c20 */ /* 0x000fc40008400000 */
[----:B------:R-:W-:Y:S01]  /*4f80*/  @!P3 FMUL R10, R10, 0.5 ;  /* 0x3f0000000a0ab820 */ /* 0x000fe20000400000 */
[----:B------:R-:W3:Y:S01]  /*4f90*/  MUFU.EX2 R21, R21 ;  /* 0x0000001500157308 */ /* 0x000ee20000000800 */
[----:B-1----:R-:W-:Y:S01]  /*4fa0*/  @!P5 FMUL R15, R15, R15 ;  /* 0x0000000f0f0fd220 */ /* 0x002fe20000400000 */
[----:B------:R-:W-:Y:S02]  /*4fb0*/  FSETP.GEU.AND P5, PT, R12, -126, PT ;  /* 0xc2fc00000c00780b */ /* 0x000fe40003fae000 */
[----:B------:R-:W-:-:S03]  /*4fc0*/  FMNMX R6, R54, R25, !PT ;  /* 0x0000001936067209 */ /* 0x000fc60007800000 */
[----:B------:R-:W-:Y:S01]  /*4fd0*/  @!P4 FMUL R23, R23, 0.5 ;  /* 0x3f0000001717c820 */ /* 0x000fe20000400000 */
[----:B------:R-:W1:Y:S01]  /*4fe0*/  MUFU.EX2 R10, R10 ;  /* 0x0000000a000a7308 */ /* 0x000e620000000800 */
[----:B--2---:R-:W-:Y:S01]  /*4ff0*/  @!P2 FMUL R28, R28, R28 ;  /* 0x0000001c1c1ca220 */ /* 0x004fe20000400000 */
[----:B------:R-:W-:Y:S02]  /*5000*/  FSETP.GEU.AND P2, PT, R33, -126, PT ;  /* 0xc2fc00002100780b */ /* 0x000fe40003f4e000 */
[----:B------:R-:W-:-:S03]  /*5010*/  FMNMX R25, R55, R6, !PT ;  /* 0x0000000637197209 */ /* 0x000fc60007800000 */
[----:B------:R-:W-:Y:S01]  /*5020*/  @!P5 FMUL R12, R12, 0.5 ;  /* 0x3f0000000c0cd820 */ /* 0x000fe20000400000 */
[----:B------:R-:W2:Y:S01]  /*5030*/  MUFU.EX2 R23, R23 ;  /* 0x0000001700177308 */ /* 0x000ea20000000800 */
[----:B---3--:R-:W-:Y:S01]  /*5040*/  @!P6 FMUL R21, R21, R21 ;  /* 0x000000151515e220 */ /* 0x008fe20000400000 */
[----:B------:R-:W-:Y:S02]  /*5050*/  FSETP.GEU.AND P6, PT, R20, -126, PT ;  /* 0xc2fc00001400780b */ /* 0x000fe40003fce000 */
[----:B------:R-:W-:-:S03]  /*5060*/  FMNMX R6, R58, R25, !PT ;  /* 0x000000193a067209 */ /* 0x000fc60007800000 */
        /* <DEDUP_REMOVED lines=31> */
[----:B------:R-:W-:Y:S01]  /*5260*/  FMNMX R25, R71, R6, !PT ;  /* 0x0000000647197209 */ /* 0x000fe20007800000 */
[----:B-1----:R-:W-:Y:S01]  /*5270*/  @!P4 FMUL R36, R36, R36 ;  /* 0x000000242424c220 */ /* 0x002fe20000400000 */
[----:B------:R-:W-:Y:S01]  /*5280*/  FSETP.GEU.AND P4, PT, R44, -126, PT ;  /* 0xc2fc00002c00780b */ /* 0x000fe20003f8e000 */
[----:B------:R-:W1:Y:S01]  /*5290*/  MUFU.EX2 R40, R40 ;  /* 0x0000002800287308 */ /* 0x000e620000000800 */
[----:B------:R-:W-:-:S03]  /*52a0*/  FMNMX R6, R74, R25, !PT ;  /* 0x000000194a067209 */ /* 0x000fc60007800000 */
[----:B------:R-:W-:Y:S01]  /*52b0*/  @!P3 FMUL R49, R49, 0.5 ;  /* 0x3f0000003131b820 */ /* 0x000fe20000400000 */
[----:B------:R-:W-:Y:S01]  /*52c0*/  FMNMX R25, R75, R6, !PT ;  /* 0x000000064b197209 */ /* 0x000fe20007800000 */
[----:B--2---:R-:W-:Y:S01]  /*52d0*/  @!P5 FMUL R41, R41, R41 ;  /* 0x000000292929d220 */ /* 0x004fe20000400000 */
[----:B------:R-:W-:Y:S01]  /*52e0*/  FSETP.GEU.AND P5, PT, R53, -126, PT ;  /* 0xc2fc00003500780b */ /* 0x000fe20003fae000 */
[----:B------:R-:W2:Y:S01]  /*52f0*/  MUFU.EX2 R45, R45 ;  /* 0x0000002d002d7308 */ /* 0x000ea20000000800 */
[----:B------:R-:W-:-:S03]  /*5300*/  FMNMX R6, R78, R25, !PT ;  /* 0x000000194e067209 */ /* 0x000fc60007800000 */
[----:B------:R-:W-:Y:S01]  /*5310*/  @!P4 FMUL R44, R44, 0.5 ;  /* 0x3f0000002c2cc820 */ /* 0x000fe20000400000 */
[----:B------:R-:W-:-:S03]  /*5320*/  FMNMX R25, R79, R6, !PT ;  /* 0x000000064f197209 */ /* 0x000fc60007800000 */
[----:B------:R-:W3:Y:S01]  /*5330*/  MUFU.EX2 R49, R49 ;  /* 0x0000003100317308 */ /* 0x000ee20000000800 */
[----:B-1----:R-:W-:Y:S01]  /*5340*/  @!P2 FMUL R40, R40, R40 ;  /* 0x000000282828a220 */ /* 0x002fe20000400000 */
[----:B------:R-:W-:Y:S02]  /*5350*/  FMNMX R6, R82, R25, !PT ;  /* 0x0000001952067209 */ /* 0x000fe40007800000 */
[----:B------:R-:W-:Y:S01]  /*5360*/  @!P5 FMUL R53, R53, 0.5 ;  /* 0x3f0000003535d820 */ /* 0x000fe20000400000 */
[----:B------:R-:W-:Y:S02]  /*5370*/  FSETP.GEU.AND P2, PT, R48, -126, PT ;  /* 0xc2fc00003000780b */ /* 0x000fe40003f4e000 */
[----:B------:R-:W-:Y:S01]  /*5380*/  FMNMX R25, R83, R6, !PT ;  /* 0x0000000653197209 */ /* 0x000fe20007800000 */
        /* <DEDUP_REMOVED lines=9> */
[----:B------:R-:W-:Y:S02]  /*5420*/  @!P6 FMUL R57, R57, 0.5 ;  /* 0x3f0000003939e820 */ /* 0x000fe40000400000 */
[----:B------:R-:W3:Y:S01]  /*5430*/  SHFL.BFLY PT, R25, R6, 0x1, 0x1f ;  /* 0x0c201f0006197f89 */ /* 0x000ee200000e0000 */
[----:B-1----:R-:W-:Y:S01]  /*5440*/  @!P4 FMUL R44, R44, R44 ;  /* 0x0000002c2c2cc220 */ /* 0x002fe20000400000 */
[----:B------:R-:W-:Y:S01]  /*5450*/  FSETP.GEU.AND P4, PT, R61, -126, PT ;  /* 0xc2fc00003d00780b */ /* 0x000fe20003f8e000 */
[----:B------:R-:W1:Y:S03]  /*5460*/  MUFU.EX2 R48, R48 ;  /* 0x0000003000307308 */ /* 0x000e660000000800 */
[----:B------:R-:W-:Y:S01]  /*5470*/  @!P3 FMUL R52, R52, 0.5 ;  /* 0x3f0000003434b820 */ /* 0x000fe20000400000 */
[----:B--2---:R-:W-:Y:S01]  /*5480*/  @!P5 FMUL R53, R53, R53 ;  /* 0x000000353535d220 */ /* 0x004fe20000400000 */
[----:B------:R-:W-:-:S03]  /*5490*/  FSETP.GEU.AND P5, PT, R56, -126, PT ;  /* 0xc2fc00003800780b */ /* 0x000fc60003fae000 */
[----:B------:R-:W2:Y:S04]  /*54a0*/  MUFU.EX2 R57, R57 ;  /* 0x0000003900397308 */ /* 0x000ea80000000800 */
[----:B------:R-:W-:-:S04]  /*54b0*/  @!P4 FMUL R61, R61, 0.5 ;  /* 0x3f0000003d3dc820 */ /* 0x000fc80000400000 */
[----:B------:R-:W4:Y:S01]  /*54c0*/  MUFU.EX2 R52, R52 ;  /* 0x0000003400347308 */ /* 0x000f220000000800 */
[----:B-1----:R-:W-:Y:S01]  /*54d0*/  @!P2 FMUL R48, R48, R48 ;  /* 0x000000303030a220 */ /* 0x002fe20000400000 */
[----:B------:R-:W-:Y:S01]  /*54e0*/  FSETP.GEU.AND P2, PT, R65, -126, PT ;  /* 0xc2fc00004100780b */ /* 0x000fe20003f4e000 */
[----:B------:R-:W-:Y:S01]  /*54f0*/  @!P5 FMUL R56, R56, 0.5 ;  /* 0x3f0000003838d820 */ /* 0x000fe20000400000 */
[----:B---3--:R-:W-:-:S04]  /*5500*/  FMNMX R6, R6, R25, !PT ;  /* 0x0000001906067209 */ /* 0x008fc80007800000 */
[----:B------:R-:W1:Y:S01]  /*5510*/  MUFU.EX2 R61, R61 ;  /* 0x0000003d003d7308 */ /* 0x000e620000000800 */
[----:B--2---:R-:W-:Y:S01]  /*5520*/  @!P6 FMUL R57, R57, R57 ;  /* 0x000000393939e220 */ /* 0x004fe20000400000 */
[----:B------:R-:W-:Y:S01]  /*5530*/  FSETP.GEU.AND P6, PT, R60, -126, PT ;  /* 0xc2fc00003c00780b */ /* 0x000fe20003fce000 */
[----:B------:R-:W2:Y:S02]  /*5540*/  SHFL.BFLY PT, R25, R6, 0x2, 0x1f ;  /* 0x0c401f0006197f89 */ /* 0x000ea400000e0000 */
[----:B------:R-:W-:Y:S01]  /*5550*/  FADD R11, R28, R57 ;  /* 0x000000391c0b7221 */ /* 0x000fe20000000000 */
[----:B------:R-:W-:Y:S01]  /*5560*/  F2FP.BF16.F32.PACK_AB R28, R21, R28 ;  /* 0x0000001c151c723e */ /* 0x000fe200000010ff */
[----:B------:R-:W-:Y:S01]  /*5570*/  @!P2 FMUL R65, R65, 0.5 ;  /* 0x3f0000004141a820 */ /* 0x000fe20000400000 */
[----:B------:R-:W3:Y:S01]  /*5580*/  MUFU.EX2 R56, R56 ;  /* 0x0000003800387308 */ /* 0x000ee20000000800 */
[----:B----4-:R-:W-:Y:S01]  /*5590*/  @!P3 FMUL R52, R52, R52 ;  /* 0x000000343434b220 */ /* 0x010fe20000400000 */
[----:B------:R-:W-:-:S05]  /*55a0*/  FSETP.GEU.AND P3, PT, R69, -126, PT ;  /* 0xc2fc00004500780b */ /* 0x000fca0003f6e000 */
[----:B------:R-:W-:Y:S01]  /*55b0*/  @!P6 FMUL R60, R60, 0.5 ;  /* 0x3f0000003c3ce820 */ /* 0x000fe20000400000 */
[----:B------:R-:W4:Y:S01]  /*55c0*/  MUFU.EX2 R65, R65 ;  /* 0x0000004100417308 */ /* 0x000f220000000800 */
[----:B-1----:R-:W-:Y:S01]  /*55d0*/  @!P4 FMUL R61, R61, R61 ;  /* 0x0000003d3d3dc220 */ /* 0x002fe20000400000 */
[----:B------:R-:W-:-:S05]  /*55e0*/  FSETP.GEU.AND P4, PT, R64, -126, PT ;  /* 0xc2fc00004000780b */ /* 0x000fca0003f8e000 */
[----:B------:R-:W-:Y:S01]  /*55f0*/  @!P3 FMUL R69, R69, 0.5 ;  /* 0x3f0000004545b820 */ /* 0x000fe20000400000 */
[----:B------:R-:W1:Y:S01]  /*5600*/  MUFU.EX2 R60, R60 ;  /* 0x0000003c003c7308 */ /* 0x000e620000000800 */
[----:B---3--:R-:W-:Y:S01]  /*5610*/  @!P5 FMUL R56, R56, R56 ;  /* 0x000000383838d220 */ /* 0x008fe20000400000 */
[----:B------:R-:W-:Y:S02]  /*5620*/  FSETP.GEU.AND P5, PT, R73, -126, PT ;  /* 0xc2fc00004900780b */ /* 0x000fe40003fae000 */
[----:B--2---:R-:W-:-:S03]  /*5630*/  FMNMX R6, R6, R25, !PT ;  /* 0x0000001906067209 */ /* 0x004fc60007800000 */
[----:B------:R-:W-:Y:S01]  /*5640*/  @!P4 FMUL R64, R64, 0.5 ;  /* 0x3f0000004040c820 */ /* 0x000fe20000400000 */
[----:B------:R-:W2:Y:S01]  /*5650*/  MUFU.EX2 R69, R69 ;  /* 0x0000004500457308 */ /* 0x000ea20000000800 */
[----:B----4-:R-:W-:Y:S01]  /*5660*/  @!P2 FMUL R65, R65, R65 ;  /* 0x000000414141a220 */ /* 0x010fe20000400000 */
[----:B------:R-:W-:-:S04]  /*5670*/  FSETP.NEU.AND P2, PT, R6, -INF , PT ;  /* 0xff8000000600780b */ /* 0x000fc80003f4d000 */
[----:B------:R-:W-:Y:S01]  /*5680*/  FSEL R32, R6, RZ, P2 ;  /* 0x000000ff06207208 */ /* 0x000fe20001000000 */
[----:B------:R-:W-:Y:S01]  /*5690*/  @!P5 FMUL R73, R73, 0.5 ;  /* 0x3f0000004949d820 */ /* 0x000fe20000400000 */
[----:B------:R-:W3:Y:S01]  /*56a0*/  MUFU.EX2 R64, R64 ;  /* 0x0000004000407308 */ /* 0x000ee20000000800 */
[----:B-1----:R-:W-:Y:S01]  /*56b0*/  @!P6 FMUL R60, R60, R60 ;  /* 0x0000003c3c3ce220 */ /* 0x002fe20000400000 */
[----:B------:R-:W-:Y:S01]  /*56c0*/  FSETP.GEU.AND P6, PT, R68, -126, PT ;  /* 0xc2fc00004400780b */ /* 0x000fe20003fce000 */
[C---:B------:R-:W-:Y:S01]  /*56d0*/  FMUL R25, R32.reuse, UR18 ;  /* 0x0000001220197c20 */ /* 0x040fe20008400000 */
[----:B------:R-:W-:Y:S01]  /*56e0*/  FSETP.GEU.AND P2, PT, R77, -126, PT ;  /* 0xc2fc00004d00780b */ /* 0x000fe20003f4e000 */
[----:B------:R-:W-:Y:S01]  /*56f0*/  FADD R113, -R32, R9 ;  /* 0x0000000920717221 */ /* 0x000fe20000000100 */
[----:B------:R-:W-:Y:S01]  /*5700*/  FADD R9, R24, R49 ;  /* 0x0000003118097221 */ /* 0x000fe20000000000 */
[--C-:B------:R-:W-:Y:S01]  /*5710*/  FFMA R26, R26, UR18, -R25.reuse ;  /* 0x000000121a1a7c23 */ /* 0x100fe20008000819 */
[----:B------:R-:W1:Y:S01]  /*5720*/  MUFU.EX2 R73, R73 ;  /* 0x0000004900497308 */ /* 0x000e620000000800 */
[----:B--2---:R-:W-:Y:S01]  /*5730*/  @!P3 FMUL R69, R69, R69 ;  /* 0x000000454545b220 */ /* 0x004fe20000400000 */
[----:B------:R-:W-:Y:S01]  /*5740*/  FSETP.GEU.AND P3, PT, R72, -126, PT ;  /* 0xc2fc00004800780b */ /* 0x000fe20003f6e000 */
[--C-:B------:R-:W-:Y:S01]  /*5750*/  FFMA R27, R27, UR18, -R25.reuse ;  /* 0x000000121b1b7c23 */ /* 0x100fe20008000819 */
[--C-:B------:R-:W-:Y:S01]  /*5760*/  FFMA R30, R30, UR18, -R25.reuse ;  /* 0x000000121e1e7c23 */ /* 0x100fe20008000819 */
[--C-:B------:R-:W-:Y:S01]  /*5770*/  FFMA R34, R34, UR18, -R25.reuse ;  /* 0x0000001222227c23 */ /* 0x100fe20008000819 */
[--C-:B------:R-:W-:Y:S01]  /*5780*/  FFMA R29, R31, UR18, -R25.reuse ;  /* 0x000000121f1d7c23 */ /* 0x100fe20008000819 */
[----:B------:R-:W-:Y:S01]  /*5790*/  @!P6 FMUL R68, R68, 0.5 ;  /* 0x3f0000004444e820 */ /* 0x000fe20000400000 */
[--C-:B------:R-:W-:Y:S01]  /*57a0*/  FFMA R38, R38, UR18, -R25.reuse ;  /* 0x0000001226267c23 */ /* 0x100fe20008000819 */
[----:B---3--:R-:W-:Y:S01]  /*57b0*/  @!P4 FMUL R64, R64, R64 ;  /* 0x000000404040c220 */ /* 0x008fe20000400000 */
[----:B------:R-:W-:Y:S01]  /*57c0*/  FSETP.GEU.AND P4, PT, R26, -126, PT ;  /* 0xc2fc00001a00780b */ /* 0x000fe20003f8e000 */
[----:B------:R-:W-:Y:S01]  /*57d0*/  @!P2 FMUL R77, R77, 0.5 ;  /* 0x3f0000004d4da820 */ /* 0x000fe20000400000 */
[--C-:B------:R-:W-:Y:S01]  /*57e0*/  FFMA R67, R67, UR18, -R25.reuse ;  /* 0x0000001243437c23 */ /* 0x100fe20008000819 */
[----:B------:R-:W2:Y:S01]  /*57f0*/  MUFU.EX2 R68, R68 ;  /* 0x0000004400447308 */ /* 0x000ea20000000800 */
[--C-:B------:R-:W-:Y:S01]  /*5800*/  FFMA R75, R75, UR18, -R25.reuse ;  /* 0x000000124b4b7c23 */ /* 0x100fe20008000819 */
[----:B------:R-:W-:Y:S01]  /*5810*/  @!P3 FMUL R72, R72, 0.5 ;  /* 0x3f0000004848b820 */ /* 0x000fe20000400000 */
[--C-:B------:R-:W-:Y:S01]  /*5820*/  FFMA R83, R83, UR18, -R25.reuse ;  /* 0x0000001253537c23 */ /* 0x100fe20008000819 */
[----:B-1----:R-:W-:Y:S01]  /*5830*/  @!P5 FMUL R73, R73, R73 ;  /* 0x000000494949d220 */ /* 0x002fe20000400000 */
[----:B------:R-:W-:Y:S01]  /*5840*/  FSETP.GEU.AND P5, PT, R27, -126, PT ;  /* 0xc2fc00001b00780b */ /* 0x000fe20003fae000 */
[--C-:B------:R-:W-:Y:S01]  /*5850*/  FFMA R71, R71, UR18, -R25.reuse ;  /* 0x0000001247477c23 */ /* 0x100fe20008000819 */
[--C-:B------:R-:W-:Y:S01]  /*5860*/  FFMA R85, R86, UR18, -R25.reuse ;  /* 0x0000001256557c23 */ /* 0x100fe20008000819 */
[----:B------:R-:W1:Y:S01]  /*5870*/  MUFU.EX2 R72, R72 ;  /* 0x0000004800487308 */ /* 0x000e620000000800 */
[--C-:B------:R-:W-:Y:S01]  /*5880*/  FFMA R79, R79, UR18, -R25.reuse ;  /* 0x000000124f4f7c23 */ /* 0x100fe20008000819 */
[----:B------:R-:W-:Y:S01]  /*5890*/  @!P4 FMUL R26, R26, 0.5 ;  /* 0x3f0000001a1ac820 */ /* 0x000fe20000400000 */
[----:B------:R-:W-:Y:S01]  /*58a0*/  FFMA R87, R87, UR18, -R25 ;  /* 0x0000001257577c23 */ /* 0x000fe20008000819 */
[----:B------:R-:W-:Y:S01]  /*58b0*/  FMUL R113, R113, UR18 ;  /* 0x0000001271717c20 */ /* 0x000fe20008400000 */
[----:B------:R-:W-:-:S03]  /*58c0*/  F2FP.BF16.F32.PACK_AB R24, R13, R24 ;  /* 0x000000180d18723e */ /* 0x000fc600000010ff */
[----:B------:R-:W3:Y:S01]  /*58d0*/  MUFU.EX2 R77, R77 ;  /* 0x0000004d004d7308 */ /* 0x000ee20000000800 */
[----:B--2---:R-:W-:Y:S01]  /*58e0*/  @!P6 FMUL R68, R68, R68 ;  /* 0x000000444444e220 */ /* 0x004fe20000400000 */
[----:B------:R-:W-:Y:S01]  /*58f0*/  FSETP.GEU.AND P6, PT, R30, -126, PT ;  /* 0xc2fc00001e00780b */ /* 0x000fe20003fce000 */
[----:B------:R-:W-:Y:S02]  /*5900*/  @!P5 FMUL R27, R27, 0.5 ;  /* 0x3f0000001b1bd820 */ /* 0x000fe40000400000 */
[----:B------:R-:W-:Y:S01]  /*5910*/  FADD R32, R41, R68 ;  /* 0x0000004429207221 */ /* 0x000fe20000000000 */
[----:B------:R-:W-:Y:S02]  /*5920*/  F2FP.BF16.F32.PACK_AB R68, R68, R73 ;  /* 0x000000494444723e */ /* 0x000fe400000010ff */
[----:B------:R2:W4:Y:S01]  /*5930*/  MUFU.EX2 R76, R26 ;  /* 0x0000001a004c7308 */ /* 0x0005220000000800 */
[----:B-1----:R-:W-:Y:S01]  /*5940*/  @!P3 FMUL R72, R72, R72 ;  /* 0x000000484848b220 */ /* 0x002fe20000400000 */
[----:B------:R-:W-:-:S05]  /*5950*/  FSETP.GEU.AND P3, PT, R34, -126, PT ;  /* 0xc2fc00002200780b */ /* 0x000fca0003f6e000 */
[----:B------:R-:W-:Y:S01]  /*5960*/  @!P6 FMUL R30, R30, 0.5 ;  /* 0x3f0000001e1ee820 */ /* 0x000fe20000400000 */
[----:B------:R1:W5:Y:S01]  /*5970*/  MUFU.EX2 R31, R27 ;  /* 0x0000001b001f7308 */ /* 0x0003620000000800 */
[----:B---3--:R-:W-:Y:S01]  /*5980*/  @!P2 FMUL R77, R77, R77 ;  /* 0x0000004d4d4da220 */ /* 0x008fe20000400000 */
[----:B------:R-:W-:Y:S01]  /*5990*/  FSETP.GEU.AND P2, PT, R29, -126, PT ;  /* 0xc2fc00001d00780b */ /* 0x000fe20003f4e000 */
[----:B--2---:R-:W-:-:S04]  /*59a0*/  FFMA R26, R35, UR18, -R25 ;  /* 0x00000012231a7c23 */ /* 0x004fc80008000819 */
[----:B------:R-:W-:Y:S01]  /*59b0*/  @!P3 FMUL R34, R34, 0.5 ;  /* 0x3f0000002222b820 */ /* 0x000fe20000400000 */
[----:B------:R2:W3:Y:S01]  /*59c0*/  MUFU.EX2 R80, R30 ;  /* 0x0000001e00507308 */ /* 0x0004e20000000800 */
[----:B-1----:R-:W-:Y:S01]  /*59d0*/  FFMA R27, R39, UR18, -R25 ;  /* 0x00000012271b7c23 */ /* 0x002fe20008000819 */
[----:B----4-:R-:W-:Y:S01]  /*59e0*/  @!P4 FMUL R76, R76, R76 ;  /* 0x0000004c4c4cc220 */ /* 0x010fe20000400000 */
[----:B------:R-:W-:-:S04]  /*59f0*/  FSETP.GEU.AND P4, PT, R26, -126, PT ;  /* 0xc2fc00001a00780b */ /* 0x000fc80003f8e000 */
[----:B------:R-:W-:Y:S01]  /*5a00*/  @!P2 FMUL R29, R29, 0.5 ;  /* 0x3f0000001d1da820 */ /* 0x000fe20000400000 */
[----:B------:R1:W4:Y:S01]  /*5a10*/  MUFU.EX2 R81, R34 ;  /* 0x0000002200517308 */ /* 0x0003220000000800 */
[----:B-----5:R-:W-:Y:S01]  /*5a20*/  @!P5 FMUL R31, R31, R31 ;  /* 0x0000001f1f1fd220 */ /* 0x020fe20000400000 */
[----:B------:R-:W-:Y:S01]  /*5a30*/  FSETP.GEU.AND P5, PT, R38, -126, PT ;  /* 0xc2fc00002600780b */ /* 0x000fe20003fae000 */
[----:B--2---:R-:W-:-:S05]  /*5a40*/  FFMA R30, R43, UR18, -R25 ;  /* 0x000000122b1e7c23 */ /* 0x004fca0008000819 */
[----:B------:R2:W5:Y:S01]  /*5a50*/  MUFU.EX2 R35, R29 ;  /* 0x0000001d00237308 */ /* 0x0005620000000800 */
[----:B---3--:R-:W-:Y:S01]  /*5a60*/  @!P6 FMUL R80, R80, R80 ;  /* 0x000000505050e220 */ /* 0x008fe20000400000 */
[----:B------:R-:W-:Y:S01]  /*5a70*/  FSETP.GEU.AND P6, PT, R27, -126, PT ;  /* 0xc2fc00001b00780b */ /* 0x000fe20003fce000 */
[----:B------:R-:W-:Y:S01]  /*5a80*/  @!P4 FMUL R26, R26, 0.5 ;  /* 0x3f0000001a1ac820 */ /* 0x000fe20000400000 */
[----:B-1----:R-:W-:-:S03]  /*5a90*/  FFMA R34, R47, UR18, -R25 ;  /* 0x000000122f227c23 */ /* 0x002fc60008000819 */
[----:B------:R-:W-:Y:S01]  /*5aa0*/  @!P5 FMUL R38, R38, 0.5 ;  /* 0x3f0000002626d820 */ /* 0x000fe20000400000 */
[----:B------:R1:W3:Y:S01]  /*5ab0*/  MUFU.EX2 R84, R26 ;  /* 0x0000001a00547308 */ /* 0x0002e20000000800 */
[----:B----4-:R-:W-:Y:S01]  /*5ac0*/  @!P3 FMUL R81, R81, R81 ;  /* 0x000000515151b220 */ /* 0x010fe20000400000 */
[----:B------:R-:W-:Y:S01]  /*5ad0*/  FSETP.GEU.AND P3, PT, R30, -126, PT ;  /* 0xc2fc00001e00780b */ /* 0x000fe20003f6e000 */
[----:B--2---:R-:W-:-:S04]  /*5ae0*/  FFMA R29, R42, UR18, -R25 ;  /* 0x000000122a1d7c23 */ /* 0x004fc80008000819 */
[----:B------:R-:W-:Y:S01]  /*5af0*/  @!P6 FMUL R27, R27, 0.5 ;  /* 0x3f0000001b1be820 */ /* 0x000fe20000400000 */
[----:B------:R2:W4:Y:S01]  /*5b00*/  MUFU.EX2 R39, R38 ;  /* 0x0000002600277308 */ /* 0x0005220000000800 */
[----:B-----5:R-:W-:Y:S01]  /*5b10*/  @!P2 FMUL R35, R35, R35 ;  /* 0x000000232323a220 */ /* 0x020fe20000400000 */
[----:B------:R-:W-:Y:S01]  /*5b20*/  FSETP.GEU.AND P2, PT, R29, -126, PT ;  /* 0xc2fc00001d00780b */ /* 0x000fe20003f4e000 */
[----:B-1----:R-:W-:-:S04]  /*5b30*/  FFMA R26, R46, UR18, -R25 ;  /* 0x000000122e1a7c23 */ /* 0x002fc80008000819 */
        /* <DEDUP_REMOVED lines=15> */
[----:B------:R-:W-:Y:S01]  /*5c30*/  @!P5 FMUL R34, R34, 0.5 ;  /* 0x3f0000002222d820 */ /* 0x000fe20000400000 */
[----:B---3--:R-:W-:Y:S01]  /*5c40*/  @!P3 FMUL R46, R46, R46 ;  /* 0x0000002e2e2eb220 */ /* 0x008fe20000400000 */
[----:B------:R-:W-:Y:S01]  /*5c50*/  FSETP.GEU.AND P3, PT, R30, -126, PT ;  /* 0xc2fc00001e00780b */ /* 0x000fe20003f6e000 */
[----:B------:R2:W3:Y:S01]  /*5c60*/  MUFU.EX2 R47, R26 ;  /* 0x0000001a002f7308 */ /* 0x0004e20000000800 */
[----:B-1----:R-:W-:-:S03]  /*5c70*/  FFMA R29, R51, UR18, -R25 ;  /* 0x00000012331d7c23 */ /* 0x002fc60008000819 */
[----:B------:R-:W-:Y:S01]  /*5c80*/  @!P6 FMUL R27, R27, 0.5 ;  /* 0x3f0000001b1be820 */ /* 0x000fe20000400000 */
[----:B----4-:R-:W-:Y:S01]  /*5c90*/  @!P2 FMUL R43, R43, R43 ;  /* 0x0000002b2b2ba220 */ /* 0x010fe20000400000 */
[----:B------:R-:W-:Y:S02]  /*5ca0*/  FSETP.GEU.AND P2, PT, R29, -126, PT ;  /* 0xc2fc00001d00780b */ /* 0x000fe40003f4e000 */
[----:B------:R1:W4:Y:S01]  /*5cb0*/  MUFU.EX2 R50, R34 ;  /* 0x0000002200327308 */ /* 0x0003220000000800 */
[----:B--2---:R-:W-:-:S03]  /*5cc0*/  FFMA R26, R55, UR18, -R25 ;  /* 0x00000012371a7c23 */ /* 0x004fc60008000819 */
[----:B------:R-:W-:-:S04]  /*5cd0*/  @!P3 FMUL R30, R30, 0.5 ;  /* 0x3f0000001e1eb820 */ /* 0x000fc80000400000 */
[----:B------:R2:W5:Y:S01]  /*5ce0*/  MUFU.EX2 R51, R27 ;  /* 0x0000001b00337308 */ /* 0x0005620000000800 */
[----:B-1----:R-:W-:Y:S01]  /*5cf0*/  FFMA R34, R58, UR18, -R25 ;  /* 0x000000123a227c23 */ /* 0x002fe20008000819 */
[----:B---3--:R-:W-:Y:S01]  /*5d00*/  @!P4 FMUL R47, R47, R47 ;  /* 0x0000002f2f2fc220 */ /* 0x008fe20000400000 */
[----:B------:R-:W-:Y:S01]  /*5d10*/  FSETP.GEU.AND P4, PT, R26, -126, PT ;  /* 0xc2fc00001a00780b */ /* 0x000fe20003f8e000 */
[----:B------:R-:W-:-:S04]  /*5d20*/  @!P2 FMUL R29, R29, 0.5 ;  /* 0x3f0000001d1da820 */ /* 0x000fc80000400000 */
[----:B------:R1:W3:Y:S01]  /*5d30*/  MUFU.EX2 R55, R30 ;  /* 0x0000001e00377308 */ /* 0x0002e20000000800 */
[----:B--2---:R-:W-:Y:S01]  /*5d40*/  FFMA R27, R59, UR18, -R25 ;  /* 0x000000123b1b7c23 */ /* 0x004fe20008000819 */
[----:B----4-:R-:W-:Y:S01]  /*5d50*/  @!P5 FMUL R50, R50, R50 ;  /* 0x000000323232d220 */ /* 0x010fe20000400000 */
[----:B------:R-:W-:-:S05]  /*5d60*/  FSETP.GEU.AND P5, PT, R34, -126, PT ;  /* 0xc2fc00002200780b */ /* 0x000fca0003fae000 */
[----:B------:R2:W4:Y:S01]  /*5d70*/  MUFU.EX2 R54, R29 ;  /* 0x0000001d00367308 */ /* 0x0005220000000800 */
[----:B-----5:R-:W-:Y:S01]  /*5d80*/  @!P6 FMUL R51, R51, R51 ;  /* 0x000000333333e220 */ /* 0x020fe20000400000 */
[----:B------:R-:W-:Y:S01]  /*5d90*/  FSETP.GEU.AND P6, PT, R27, -126, PT ;  /* 0xc2fc00001b00780b */ /* 0x000fe20003fce000 */
[----:B-1----:R-:W-:Y:S01]  /*5da0*/  FFMA R30, R63, UR18, -R25 ;  /* 0x000000123f1e7c23 */ /* 0x002fe20008000819 */
[----:B------:R-:W-:-:S04]  /*5db0*/  @!P4 FMUL R26, R26, 0.5 ;  /* 0x3f0000001a1ac820 */ /* 0x000fc80000400000 */
[----:B------:R-:W-:Y:S01]  /*5dc0*/  @!P5 FMUL R34, R34, 0.5 ;  /* 0x3f0000002222d820 */ /* 0x000fe20000400000 */
[----:B---3--:R-:W-:Y:S01]  /*5dd0*/  @!P3 FMUL R55, R55, R55 ;  /* 0x000000373737b220 */ /* 0x008fe20000400000 */
[----:B------:R-:W-:Y:S01]  /*5de0*/  FSETP.GEU.AND P3, PT, R30, -126, PT ;  /* 0xc2fc00001e00780b */ /* 0x000fe20003f6e000 */
[----:B------:R1:W3:Y:S01]  /*5df0*/  MUFU.EX2 R58, R26 ;  /* 0x0000001a003a7308 */ /* 0x0002e20000000800 */
[----:B--2---:R-:W-:-:S03]  /*5e00*/  FFMA R29, R62, UR18, -R25 ;  /* 0x000000123e1d7c23 */ /* 0x004fc60008000819 */
[----:B------:R-:W-:Y:S01]  /*5e10*/  @!P6 FMUL R27, R27, 0.5 ;  /* 0x3f0000001b1be820 */ /* 0x000fe20000400000 */
[----:B----4-:R-:W-:Y:S01]  /*5e20*/  @!P2 FMUL R54, R54, R54 ;  /* 0x000000363636a220 */ /* 0x010fe20000400000 */
[----:B------:R-:W-:Y:S02]  /*5e30*/  FSETP.GEU.AND P2, PT, R29, -126, PT ;  /* 0xc2fc00001d00780b */ /* 0x000fe40003f4e000 */
[----:B------:R-:W2:Y:S01]  /*5e40*/  MUFU.EX2 R59, R34 ;  /* 0x00000022003b7308 */ /* 0x000ea20000000800 */
[----:B-1----:R-:W-:-:S03]  /*5e50*/  FFMA R26, R66, UR18, -R25 ;  /* 0x00000012421a7c23 */ /* 0x002fc60008000819 */
[----:B------:R-:W-:-:S04]  /*5e60*/  @!P3 FMUL R30, R30, 0.5 ;  /* 0x3f0000001e1eb820 */ /* 0x000fc80000400000 */
[----:B------:R1:W4:Y:S01]  /*5e70*/  MUFU.EX2 R62, R27 ;  /* 0x0000001b003e7308 */ /* 0x0003220000000800 */
[----:B---3--:R-:W-:Y:S01]  /*5e80*/  @!P4 FMUL R58, R58, R58 ;  /* 0x0000003a3a3ac220 */ /* 0x008fe20000400000 */
[----:B------:R-:W-:Y:S01]  /*5e90*/  FSETP.GEU.AND P4, PT, R26, -126, PT ;  /* 0xc2fc00001a00780b */ /* 0x000fe20003f8e000 */
[----:B------:R-:W-:-:S05]  /*5ea0*/  @!P2 FMUL R29, R29, 0.5 ;  /* 0x3f0000001d1da820 */ /* 0x000fca0000400000 */
[----:B------:R3:W5:Y:S01]  /*5eb0*/  MUFU.EX2 R66, R30 ;  /* 0x0000001e00427308 */ /* 0x0007620000000800 */
[----:B-1----:R-:W-:Y:S01]  /*5ec0*/  FFMA R27, R70, UR18, -R25 ;  /* 0x00000012461b7c23 */ /* 0x002fe20008000819 */
[----:B--2---:R-:W-:Y:S01]  /*5ed0*/  @!P5 FMUL R59, R59, R59 ;  /* 0x0000003b3b3bd220 */ /* 0x004fe20000400000 */
[----:B------:R-:W-:-:S04]  /*5ee0*/  FSETP.GEU.AND P5, PT, R67, -126, PT ;  /* 0xc2fc00004300780b */ /* 0x000fc80003fae000 */
[----:B------:R-:W-:Y:S01]  /*5ef0*/  @!P4 FMUL R26, R26, 0.5 ;  /* 0x3f0000001a1ac820 */ /* 0x000fe20000400000 */
[----:B------:R1:W2:Y:S01]  /*5f00*/  MUFU.EX2 R63, R29 ;  /* 0x0000001d003f7308 */ /* 0x0002a20000000800 */
[----:B----4-:R-:W-:Y:S01]  /*5f10*/  @!P6 FMUL R62, R62, R62 ;  /* 0x0000003e3e3ee220 */ /* 0x010fe20000400000 */
[----:B------:R-:W-:Y:S01]  /*5f20*/  FSETP.GEU.AND P6, PT, R27, -126, PT ;  /* 0xc2fc00001b00780b */ /* 0x000fe20003fce000 */
[----:B---3--:R-:W-:-:S05]  /*5f30*/  FFMA R30, R78, UR18, -R25 ;  /* 0x000000124e1e7c23 */ /* 0x008fca0008000819 */
[----:B------:R-:W-:Y:S01]  /*5f40*/  @!P5 FMUL R67, R67, 0.5 ;  /* 0x3f0000004343d820 */ /* 0x000fe20000400000 */
[----:B-1----:R-:W-:Y:S01]  /*5f50*/  FFMA R29, R74, UR18, -R25 ;  /* 0x000000124a1d7c23 */ /* 0x002fe20008000819 */
[----:B-----5:R-:W-:Y:S01]  /*5f60*/  @!P3 FMUL R66, R66, R66 ;  /* 0x000000424242b220 */ /* 0x020fe20000400000 */
[----:B------:R1:W3:Y:S01]  /*5f70*/  MUFU.EX2 R70, R26 ;  /* 0x0000001a00467308 */ /* 0x0002e20000000800 */
[----:B------:R-:W-:Y:S01]  /*5f80*/  FADD R25, R21, R52 ;  /* 0x0000003415197221 */ /* 0x000fe20000000000 */
[----:B------:R-:W-:Y:S02]  /*5f90*/  F2FP.BF16.F32.PACK_AB R52, R52, R57 ;  /* 0x000000393434723e */ /* 0x000fe400000010ff */
[----:B------:R-:W-:Y:S01]  /*5fa0*/  @!P6 FMUL R27, R27, 0.5 ;  /* 0x3f0000001b1be820 */ /* 0x000fe20000400000 */
[----:B------:R-:W-:Y:S01]  /*5fb0*/  FSETP.GEU.AND P3, PT, R29, -126, PT ;  /* 0xc2fc00001d00780b */ /* 0x000fe20003f6e000 */
[----:B--2---:R-:W-:Y:S01]  /*5fc0*/  @!P2 FMUL R63, R63, R63 ;  /* 0x0000003f3f3fa220 */ /* 0x004fe20000400000 */
[----:B------:R-:W-:Y:S01]  /*5fd0*/  FSETP.GEU.AND P2, PT, R71, -126, PT ;  /* 0xc2fc00004700780b */ /* 0x000fe20003f4e000 */
[----:B------:R2:W4:Y:S01]  /*5fe0*/  MUFU.EX2 R74, R27 ;  /* 0x0000001b004a7308 */ /* 0x0005220000000800 */
[----:B-1----:R-:W-:Y:S01]  /*5ff0*/  FADD R26, R12, R65 ;  /* 0x000000410c1a7221 */ /* 0x002fe20000000000 */
[----:B------:R-:W-:-:S06]  /*6000*/  FADD R32, R25, R32 ;  /* 0x0000002019207221 */ /* 0x000fcc0000000000 */
[----:B------:R-:W1:Y:S01]  /*6010*/  MUFU.EX2 R67, R67 ;  /* 0x0000004300437308 */ /* 0x000e620000000800 */
[----:B---3--:R-:W-:Y:S01]  /*6020*/  @!P4 FMUL R70, R70, R70 ;  /* 0x000000464646c220 */ /* 0x008fe20000400000 */
[----:B------:R-:W-:Y:S01]  /*6030*/  @!P3 FMUL R29, R29, 0.5 ;  /* 0x3f0000001d1db820 */ /* 0x000fe20000400000 */
[----:B------:R-:W-:Y:S01]  /*6040*/  FSETP.GEU.AND P4, PT, R75, -126, PT ;  /* 0xc2fc00004b00780b */ /* 0x000fe20003f8e000 */
[----:B------:R-:W-:Y:S01]  /*6050*/  @!P2 FMUL R71, R71, 0.5 ;  /* 0x3f0000004747a820 */ /* 0x000fe20000400000 */
[----:B--2---:R-:W-:Y:S01]  /*6060*/  FADD R27, R9, R26 ;  /* 0x0000001a091b7221 */ /* 0x004fe20000000000 */
[----:B------:R-:W-:Y:S01]  /*6070*/  FADD R9, R13, R44 ;  /* 0x0000002c0d097221 */ /* 0x000fe20000000000 */
[----:B------:R-:W-:Y:S01]  /*6080*/  FADD R26, R33, R60 ;  /* 0x0000003c211a7221 */ /* 0x000fe20000000000 */
[----:B------:R2:W3:Y:S01]  /*6090*/  MUFU.EX2 R78, R29 ;  /* 0x0000001d004e7308 */ /* 0x0004e20000000800 */
[----:B----4-:R-:W-:Y:S01]  /*60a0*/  @!P6 FMUL R74, R74, R74 ;  /* 0x0000004a4a4ae220 */ /* 0x010fe20000400000 */
[----:B------:R-:W-:Y:S01]  /*60b0*/  FSETP.GEU.AND P6, PT, R38, -126, PT ;  /* 0xc2fc00002600780b */ /* 0x000fe20003fce000 */
[----:B------:R-:W-:Y:S01]  /*60c0*/  FADD R114, R81, R70 ;  /* 0x0000004651727221 */ /* 0x000fe20000000000 */
[----:B------:R-:W-:-:S02]  /*60d0*/  F2FP.BF16.F32.PACK_AB R44, R44, R49 ;  /* 0x000000312c2c723e */ /* 0x000fc400000010ff */
[----:B------:R-:W-:Y:S02]  /*60e0*/  F2FP.BF16.F32.PACK_AB R60, R60, R65 ;  /* 0x000000413c3c723e */ /* 0x000fe400000010ff */
[----:B------:R-:W-:Y:S01]  /*60f0*/  @!P4 FMUL R75, R75, 0.5 ;  /* 0x3f0000004b4bc820 */ /* 0x000fe20000400000 */
[----:B-1----:R-:W-:Y:S01]  /*6100*/  @!P5 FMUL R67, R67, R67 ;  /* 0x000000434343d220 */ /* 0x002fe20000400000 */
[----:B------:R-:W-:Y:S01]  /*6110*/  FSETP.GEU.AND P5, PT, R30, -126, PT ;  /* 0xc2fc00001e00780b */ /* 0x000fe20003fae000 */
[----:B------:R-:W1:Y:S01]  /*6120*/  MUFU.EX2 R71, R71 ;  /* 0x0000004700477308 */ /* 0x000e620000000800 */
[----:B--2---:R-:W-:Y:S01]  /*6130*/  FADD R29, R9, R26 ;  /* 0x0000001a091d7221 */ /* 0x004fe20000000000 */
[----:B------:R-:W-:Y:S01]  /*6140*/  FADD R9, R8, R53 ;  /* 0x0000003508097221 */ /* 0x000fe20000000000 */
[----:B------:R-:W-:Y:S01]  /*6150*/  FADD R26, R20, R69 ;  /* 0x00000045141a7221 */ /* 0x000fe20000000000 */
[----:B------:R-:W-:Y:S01]  /*6160*/  @!P6 FMUL R38, R38, 0.5 ;  /* 0x3f0000002626e820 */ /* 0x000fe20000400000 */
[----:B------:R-:W-:Y:S01]  /*6170*/  FADD R29, R29, R32 ;  /* 0x000000201d1d7221 */ /* 0x000fe20000000000 */
[----:B---3--:R-:W-:Y:S01]  /*6180*/  @!P3 FMUL R78, R78, R78 ;  /* 0x0000004e4e4eb220 */ /* 0x008fe20000400000 */
[----:B------:R-:W-:Y:S01]  /*6190*/  FSETP.GEU.AND P3, PT, R83, -126, PT ;  /* 0xc2fc00005300780b */ /* 0x000fe20003f6e000 */
[----:B------:R-:W2:Y:S01]  /*61a0*/  MUFU.EX2 R75, R75 ;  /* 0x0000004b004b7308 */ /* 0x000ea20000000800 */
[----:B------:R-:W-:Y:S01]  /*61b0*/  FADD R25, R9, R26 ;  /* 0x0000001a09197221 */ /* 0x000fe20000000000 */
[----:B------:R-:W-:Y:S01]  /*61c0*/  FADD R9, R15, R48 ;  /* 0x000000300f097221 */ /* 0x000fe20000000000 */
[----:B------:R-:W-:Y:S01]  /*61d0*/  FADD R26, R37, R64 ;  /* 0x00000040251a7221 */ /* 0x000fe20000000000 */
[----:B------:R-:W-:Y:S01]  /*61e0*/  @!P5 FMUL R30, R30, 0.5 ;  /* 0x3f0000001e1ed820 */ /* 0x000fe20000400000 */
[----:B------:R-:W-:Y:S01]  /*61f0*/  FADD R116, R43, R78 ;  /* 0x0000004e2b747221 */ /* 0x000fe20000000000 */
[----:B------:R-:W-:Y:S01]  /*6200*/  F2FP.BF16.F32.PACK_AB R32, R33, R12 ;  /* 0x0000000c2120723e */ /* 0x000fe200000010ff */
[----:B------:R-:W-:Y:S01]  /*6210*/  FADD R9, R9, R26 ;  /* 0x0000001a09097221 */ /* 0x000fe20000000000 */
[----:B------:R-:W3:Y:S01]  /*6220*/  MUFU.EX2 R86, R38 ;  /* 0x0000002600567308 */ /* 0x000ee20000000800 */
[----:B-1----:R-:W-:Y:S01]  /*6230*/  @!P2 FMUL R71, R71, R71 ;  /* 0x000000474747a220 */ /* 0x002fe20000400000 */
[----:B------:R-:W-:Y:S01]  /*6240*/  FSETP.GEU.AND P2, PT, R113, -126, PT ;  /* 0xc2fc00007100780b */ /* 0x000fe20003f4e000 */
[----:B------:R-:W-:Y:S01]  /*6250*/  FADD R26, R31, R62 ;  /* 0x0000003e1f1a7221 */ /* 0x000fe20000000000 */
[----:B------:R-:W-:Y:S01]  /*6260*/  @!P3 FMUL R83, R83, 0.5 ;  /* 0x3f0000005353b820 */ /* 0x000fe20000400000 */
[----:B------:R-:W-:-:S03]  /*6270*/  F2FP.BF16.F32.PACK_AB R33, R46, R43 ;  /* 0x0000002b2e21723e */ /* 0x000fc600000010ff */
[----:B------:R1:W4:Y:S01]  /*6280*/  MUFU.EX2 R82, R30 ;  /* 0x0000001e00527308 */ /* 0x0003220000000800 */
[----:B--2---:R-:W-:Y:S01]  /*6290*/  @!P4 FMUL R75, R75, R75 ;  /* 0x0000004b4b4bc220 */ /* 0x004fe20000400000 */
[----:B------:R-:W-:-:S03]  /*62a0*/  FSETP.GEU.AND P4, PT, R79, -126, PT ;  /* 0xc2fc00004f00780b */ /* 0x000fc60003f8e000 */
[----:B------:R-:W-:Y:S01]  /*62b0*/  FADD R115, R46, R75 ;  /* 0x0000004b2e737221 */ /* 0x000fe20000000000 */
[----:B------:R-:W-:Y:S01]  /*62c0*/  F2FP.BF16.F32.PACK_AB R46, R48, R53 ;  /* 0x00000035302e723e */ /* 0x000fe200000010ff */
[----:B------:R-:W-:Y:S01]  /*62d0*/  @!P2 FMUL R113, R113, 0.5 ;  /* 0x3f0000007171a820 */ /* 0x000fe20000400000 */
[----:B------:R-:W2:Y:S01]  /*62e0*/  MUFU.EX2 R83, R83 ;  /* 0x0000005300537308 */ /* 0x000ea20000000800 */
[----:B---3--:R-:W-:Y:S01]  /*62f0*/  @!P6 FMUL R86, R86, R86 ;  /* 0x000000565656e220 */ /* 0x008fe20000400000 */
[----:B------:R-:W-:Y:S01]  /*6300*/  FSETP.GEU.AND P6, PT, R87, -126, PT ;  /* 0xc2fc00005700780b */ /* 0x000fe20003fce000 */
[----:B-1----:R-:W-:Y:S01]  /*6310*/  FADD R30, R36, R73 ;  /* 0x00000049241e7221 */ /* 0x002fe20000000000 */
[----:B------:R-:W-:Y:S01]  /*6320*/  F2FP.BF16.F32.PACK_AB R53, R67, R70 ;  /* 0x000000464335723e */ /* 0x000fe200000010ff */
[----:B------:R-:W-:Y:S01]  /*6330*/  FADD R117, R51, R86 ;  /* 0x0000005633757221 */ /* 0x000fe20000000000 */
[----:B------:R-:W-:Y:S01]  /*6340*/  F2FP.BF16.F32.PACK_AB R36, R41, R36 ;  /* 0x000000242924723e */ /* 0x000fe200000010ff */
[----:B------:R-:W-:Y:S01]  /*6350*/  @!P4 FMUL R79, R79, 0.5 ;  /* 0x3f0000004f4fc820 */ /* 0x000fe20000400000 */
[----:B------:R-:W-:Y:S01]  /*6360*/  FADD R34, R11, R30 ;  /* 0x0000001e0b227221 */ /* 0x000fe20000000000 */
[----:B----4-:R-:W-:Y:S01]  /*6370*/  @!P5 FMUL R82, R82, R82 ;  /* 0x000000525252d220 */ /* 0x010fe20000400000 */
[----:B------:R-:W-:Y:S01]  /*6380*/  FSETP.GEU.AND P5, PT, R85, -126, PT ;  /* 0xc2fc00005500780b */ /* 0x000fe20003fae000 */
[----:B------:R-:W-:Y:S01]  /*6390*/  FADD R11, R10, R61 ;  /* 0x0000003d0a0b7221 */ /* 0x000fe20000000000 */
[----:B------:R-:W-:Y:S01]  /*63a0*/  FADD R30, R40, R77 ;  /* 0x0000004d281e7221 */ /* 0x000fe20000000000 */
[----:B------:R-:W1:Y:S01]  /*63b0*/  MUFU.EX2 R79, R79 ;  /* 0x0000004f004f7308 */ /* 0x000e620000000800 */
[----:B------:R-:W-:Y:S01]  /*63c0*/  FADD R121, R114, R117 ;  /* 0x0000007572797221 */ /* 0x000fe20000000000 */
[----:B------:R-:W-:Y:S01]  /*63d0*/  @!P6 FMUL R87, R87, 0.5 ;  /* 0x3f0000005757e820 */ /* 0x000fe20000400000 */
[----:B------:R-:W-:Y:S01]  /*63e0*/  FADD R38, R11, R30 ;  /* 0x0000001e0b267221 */ /* 0x000fe20000000000 */
[----:B--2---:R-:W-:Y:S01]  /*63f0*/  @!P3 FMUL R83, R83, R83 ;  /* 0x000000535353b220 */ /* 0x004fe20000400000 */
[----:B------:R-:W-:Y:S01]  /*6400*/  FSETP.GEU.AND P3, PT, R14, -126, PT ;  /* 0xc2fc00000e00780b */ /* 0x000fe20003f6e000 */
[----:B------:R-:W-:Y:S01]  /*6410*/  FADD R11, R23, R56 ;  /* 0x00000038170b7221 */ /* 0x000fe20000000000 */
[----:B------:R-:W-:Y:S01]  /*6420*/  FADD R30, R45, R72 ;  /* 0x000000482d1e7221 */ /* 0x000fe20000000000 */
[----:B------:R-:W2:Y:S01]  /*6430*/  MUFU.EX2 R87, R87 ;  /* 0x0000005700577308 */ /* 0x000ea20000000800 */
[----:B------:R-:W-:Y:S01]  /*6440*/  FADD R117, R26, R115 ;  /* 0x000000731a757221 */ /* 0x000fe20000000000 */
[----:B------:R-:W-:Y:S01]  /*6450*/  @!P5 FMUL R85, R85, 0.5 ;  /* 0x3f0000005555d820 */ /* 0x000fe20000400000 */
[----:B------:R-:W-:Y:S01]  /*6460*/  FADD R30, R11, R30 ;  /* 0x0000001e0b1e7221 */ /* 0x000fe20000000000 */
[----:B------:R-:W-:Y:S01]  /*6470*/  FADD R11, R76, R59 ;  /* 0x0000003b4c0b7221 */ /* 0x000fe20000000000 */
[----:B------:R-:W-:Y:S01]  /*6480*/  FADD R26, R84, R67 ;  /* 0x00000043541a7221 */ /* 0x000fe20000000000 */
[----:B------:R-:W-:Y:S01]  /*6490*/  FADD R114, R47, R82 ;  /* 0x000000522f727221 */ /* 0x000fe20000000000 */
[----:B------:R-:W-:Y:S01]  /*64a0*/  FADD R27, R27, R34 ;  /* 0x000000221b1b7221 */ /* 0x000fe20000000000 */
[----:B------:R3:W4:Y:S01]  /*64b0*/  MUFU.EX2 R112, R85 ;  /* 0x0000005500707308 */ /* 0x0007220000000800 */
[----:B------:R-:W-:Y:S01]  /*64c0*/  FADD R118, R11, R116 ;  /* 0x000000740b767221 */ /* 0x000fe20000000000 */
[----:B------:R-:W-:Y:S01]  /*64d0*/  @!P3 FMUL R14, R14, 0.5 ;  /* 0x3f0000000e0eb820 */ /* 0x000fe20000400000 */
[----:B------:R-:W-:Y:S01]  /*64e0*/  FADD R11, R80, R63 ;  /* 0x0000003f500b7221 */ /* 0x000fe20000000000 */
[----:B-1----:R-:W-:Y:S01]  /*64f0*/  @!P4 FMUL R79, R79, R79 ;  /* 0x0000004f4f4fc220 */ /* 0x002fe20000400000 */
[----:B------:R-:W-:Y:S01]  /*6500*/  FADD R38, R25, R38 ;  /* 0x0000002619267221 */ /* 0x000fe20000000000 */
[----:B------:R-:W-:Y:S01]  /*6510*/  FADD R30, R9, R30 ;  /* 0x0000001e091e7221 */ /* 0x000fe20000000000 */
[----:B------:R-:W-:Y:S01]  /*6520*/  FADD R119, R11, R114 ;  /* 0x000000720b777221 */ /* 0x000fe20000000000 */
[----:B------:R-:W1:Y:S01]  /*6530*/  MUFU.EX2 R14, R14 ;  /* 0x0000000e000e7308 */ /* 0x000e620000000800 */
[----:B---3--:R-:W-:Y:S01]  /*6540*/  FADD R85, R54, R83 ;  /* 0x0000005336557221 */ /* 0x008fe20000000000 */
[----:B--2---:R-:W-:Y:S01]  /*6550*/  @!P6 FMUL R87, R87, R87 ;  /* 0x000000575757e220 */ /* 0x004fe20000400000 */
[----:B------:R-:W-:Y:S01]  /*6560*/  FADD R11, R35, R66 ;  /* 0x00000042230b7221 */ /* 0x000fe20000000000 */
[----:B------:R-:W-:Y:S01]  /*6570*/  FADD R114, R50, R79 ;  /* 0x0000004f32727221 */ /* 0x000fe20000000000 */
[----:B------:R-:W-:Y:S01]  /*6580*/  FADD R120, R26, R85 ;  /* 0x000000551a787221 */ /* 0x000fe20000000000 */
[----:B------:R-:W-:Y:S01]  /*6590*/  FADD R26, R39, R74 ;  /* 0x0000004a271a7221 */ /* 0x000fe20000000000 */
[----:B------:R-:W-:Y:S01]  /*65a0*/  FADD R85, R42, R71 ;  /* 0x000000472a557221 */ /* 0x000fe20000000000 */
[----:B------:R-:W2:Y:S01]  /*65b0*/  MUFU.EX2 R113, R113 ;  /* 0x0000007100717308 */ /* 0x000ea20000000800 */
[----:B----4-:R-:W-:Y:S01]  /*65c0*/  @!P5 FMUL R112, R112, R112 ;  /* 0x000000707070d220 */ /* 0x010fe20000400000 */
[----:B------:R-:W-:Y:S01]  /*65d0*/  FADD R116, R58, R87 ;  /* 0x000000573a747221 */ /* 0x000fe20000000000 */
        /* <DEDUP_REMOVED lines=9> */
[----:B-1----:R-:W-:Y:S01]  /*6670*/  @!P3 FMUL R14, R14, R14 ;  /* 0x0000000e0e0eb220 */ /* 0x002fe20000400000 */
[----:B------:R-:W-:Y:S01]  /*6680*/  FADD R119, R119, R26 ;  /* 0x0000001a77777221 */ /* 0x000fe20000000000 */
[----:B------:R-:W-:Y:S01]  /*6690*/  FADD R117, R117, R116 ;  /* 0x0000007475757221 */ /* 0x000fe20000000000 */
[----:B------:R-:W-:Y:S01]  /*66a0*/  FADD R27, R27, R30 ;  /* 0x0000001e1b1b7221 */ /* 0x000fe20000000000 */
[----:B------:R-:W-:Y:S01]  /*66b0*/  SHF.L.U32 R9, R18, 0x1f, RZ ;  /* 0x0000001f12097819 */ /* 0x000fe200000006ff */
[----:B------:R-:W-:Y:S01]  /*66c0*/  FADD R118, R118, R119 ;  /* 0x0000007776767221 */ /* 0x000fe20000000000 */
[----:B--2---:R-:W-:Y:S01]  /*66d0*/  @!P2 FMUL R113, R113, R113 ;  /* 0x000000717171a220 */ /* 0x004fe20000400000 */
[----:B------:R-:W-:Y:S01]  /*66e0*/  FFMA R3, R14, R3, R27 ;  /* 0x000000030e037223 */ /* 0x000fe2000000001b */
[----:B------:R1:W2:Y:S01]  /*66f0*/  SYNCS.PHASECHK.TRANS64.TRYWAIT P2, [UR6+0x14200], R9 ;  /* 0x01420009ff0075a7 */ /* 0x0002a20008040146 */
[----:B------:R-:W-:Y:S01]  /*6700*/  FADD R118, R118, R117 ;  /* 0x0000007576767221 */ /* 0x000fe20000000000 */
[----:B------:R-:W-:Y:S01]  /*6710*/  F2FP.BF16.F32.PACK_AB R25, R31, R76 ;  /* 0x0000004c1f19723e */ /* 0x000fe200000010ff */
[----:B------:R-:W-:Y:S01]  /*6720*/  FMUL R104, R104, R14 ;  /* 0x0000000e68687220 */ /* 0x000fe20000400000 */
[----:B------:R-:W-:Y:S01]  /*6730*/  F2FP.BF16.F32.PACK_AB R27, R35, R80 ;  /* 0x00000050231b723e */ /* 0x000fe200000010ff */
[----:B------:R-:W-:Y:S01]  /*6740*/  FFMA R0, R113, R0, R118 ;  /* 0x0000000071007223 */ /* 0x000fe20000000076 */
[----:B------:R-:W-:Y:S01]  /*6750*/  F2FP.BF16.F32.PACK_AB R34, R37, R20 ;  /* 0x000000142522723e */ /* 0x000fe200000010ff */
[----:B------:R-:W-:Y:S01]  /*6760*/  FMUL R105, R105, R14 ;  /* 0x0000000e69697220 */ /* 0x000fe20000400000 */
[----:B------:R-:W-:Y:S01]  /*6770*/  F2FP.BF16.F32.PACK_AB R38, R45, R40 ;  /* 0x000000282d26723e */ /* 0x000fe200000010ff */
[-C--:B------:R-:W-:Y:S01]  /*6780*/  FMUL R108, R108, R14.reuse ;  /* 0x0000000e6c6c7220 */ /* 0x080fe20000400000 */
        /* <DEDUP_REMOVED lines=16> */
[----:B------:R-:W-:Y:S01]  /*6890*/  FMUL R93, R93, R14 ;  /* 0x0000000e5d5d7220 */ /* 0x000fe20000400000 */
[----:B------:R-:W-:Y:S01]  /*68a0*/  F2FP.BF16.F32.PACK_AB R26, R15, R8 ;  /* 0x000000080f1a723e */ /* 0x000fe200000010ff */
[-C--:B------:R-:W-:Y:S01]  /*68b0*/  FMUL R106, R106, R113.reuse ;  /* 0x000000716a6a7220 */ /* 0x080fe20000400000 */
        /* <DEDUP_REMOVED lines=10> */
[----:B------:R-:W-:Y:S01]  /*6960*/  FMUL R95, R95, R113 ;  /* 0x000000715f5f7220 */ /* 0x000fe20000400000 */
[----:B------:R-:W-:-:S02]  /*6970*/  F2FP.BF16.F32.PACK_AB R29, R84, R81 ;  /* 0x00000051541d723e */ /* 0x000fc400000010ff */
[----:B------:R-:W-:Y:S02]  /*6980*/  F2FP.BF16.F32.PACK_AB R30, R23, R10 ;  /* 0x0000000a171e723e */ /* 0x000fe400000010ff */
[----:B------:R-:W-:Y:S02]  /*6990*/  F2FP.BF16.F32.PACK_AB R55, R71, R74 ;  /* 0x0000004a4737723e */ /* 0x000fe400000010ff */
[----:B------:R-:W-:Y:S02]  /*69a0*/  F2FP.BF16.F32.PACK_AB R61, R75, R78 ;  /* 0x0000004e4b3d723e */ /* 0x000fe400000010ff */
[----:B------:R-:W-:Y:S02]  /*69b0*/  F2FP.BF16.F32.PACK_AB R63, R79, R82 ;  /* 0x000000524f3f723e */ /* 0x000fe400000010ff */
[----:B------:R-:W-:Y:S02]  /*69c0*/  F2FP.BF16.F32.PACK_AB R69, R83, R86 ;  /* 0x000000565345723e */ /* 0x000fe400000010ff */
[----:B------:R-:W-:Y:S01]  /*69d0*/  F2FP.BF16.F32.PACK_AB R70, R72, R77 ;  /* 0x0000004d4846723e */ /* 0x000fe200000010ff */
[----:B-12---:R-:W-:Y:S06]  /*69e0*/  @!P0 BRA `(.L_x_29) ;  /* 0x0000000000048947 */ /* 0x006fec0003800000 */
[----:B------:R-:W-:Y:S01]  /*69f0*/  BPT.TRAP 0x1 ;  /* 0x000000040000795c */ /* 0x000fe20000300000 */
.L_x_29:
[----:B------:R-:W-:Y:S05]  /*6a00*/  @P2 BRA `(.L_x_30) ;  /* 0x0000000000082947 */ /* 0x000fea0003800000 */
[----:B------:R-:W1:Y:S02]  /*6a10*/  SYNCS.PHASECHK.TRANS64.TRYWAIT P2, [UR6+0x14200], R9 ;  /* 0x01420009ff0075a7 */ /* 0x000e640008040146 */
[----:B-1----:R-:W-:Y:S05]  /*6a20*/  @!P2 BRA `(.L_x_31) ;  /* 0x000000740054a947 */ /* 0x002fea0003800000 */
.L_x_30:
[----:B------:R-:W-:Y:S01]  /*6a30*/  UIMAD UR11, UR10, 0x300, UR46 ;  /* 0x000003000a0b78a4 */ /* 0x000fe2000f8e022e */
[----:B------:R-:W-:Y:S01]  /*6a40*/  WARPGROUP.ARRIVE ;  /* 0x00000000000079c5 */ /* 0x000fe20000000000 */
[----:B------:R-:W-:Y:S01]  /*6a50*/  UMOV UR7, 0xc0000010 ;  /* 0xc000001000077882 */ /* 0x000fe20000000000 */
[----:B------:R-:W-:Y:S01]  /*6a60*/  F2FP.BF16.F32.PACK_AB R71, R87, R112 ;  /* 0x000000705747723e */ /* 0x000fe200000010ff */
[----:B------:R-:W-:Y:S02]  /*6a70*/  UIADD3 UR14, UR11, 0x100, URZ ;  /* 0x000001000b0e7890 */ /* 0x000fe4000fffe03f */
[----:B------:R-:W-:Y:S02]  /*6a80*/  UIADD3 UR15, UR11, 0x200, URZ ;  /* 0x000002000b0f7890 */ /* 0x000fe4000fffe03f */
[----:B------:R-:W-:Y:S02]  /*6a90*/  UMOV UR6, UR11 ;  /* 0x0000000b00067c82 */ /* 0x000fe40008000000 */
[----:B------:R-:W-:Y:S01]  /*6aa0*/  HGMMA.64x16x16.F32.BF16 R104, R24, gdesc[UR4].tnspB, R104, gsb0 ;  /* 0x4020000418687df0 */ /* 0x000fe20008001868 */
[----:B------:R-:W-:Y:S01]  /*6ab0*/  UMOV UR6, UR14 ;  /* 0x0000000e00067c82 */ /* 0x000fe20008000000 */
[----:B------:R-:W-:Y:S01]  /*6ac0*/  UMOV UR7, 0xc0000010 ;  /* 0xc000001000077882 */ /* 0x000fe20000000000 */
[----:B------:R-:W-:Y:S01]  /*6ad0*/  UIADD3 UR14, UR11, 0x120, URZ ;  /* 0x000001200b0e7890 */ /* 0x000fe2000fffe03f */
[----:B------:R-:W-:-:S02]  /*6ae0*/  WARPGROUP.DEPBAR.LE gsb0, 0x0 ;  /* 0x00008000000079c5 */ /* 0x000fc40000010000 */
        /* <DEDUP_REMOVED lines=128> */
.L_x_32:
[----:B------:R-:W-:-:S04]  /*72f0*/  ULEA UR6, UR17, UR45, 0x3 ;  /* 0x0000002d11067291 */ /* 0x000fc8000f8e183f */
[----:B------:R-:W-:-:S04]  /*7300*/  UIADD3 UR6, UR6, 0x14228, URZ ;  /* 0x0001422806067890 */ /* 0x000fc8000fffe03f */
[----:B------:R-:W-:-:S09]  /*7310*/  UPRMT UR6, URZ, 0x654, UR6 ;  /* 0x000006543f067896 */ /* 0x000fd20008000006 */
[----:B------:R-:W-:Y:S01]  /*7320*/  SYNCS.ARRIVE.TRANS64.RED.A1T0 RZ, [UR6], RZ ;  /* 0x000000ffffff79a7 */ /* 0x000fe20008100406 */
[----:B------:R-:W-:Y:S05]  /*7330*/  @P1 BRA `(.L_x_33) ;  /* 0x0000000000041947 */ /* 0x000fea0003800000 */
[----:B------:R-:W-:Y:S01]  /*7340*/  BPT.TRAP 0x1 ;  /* 0x000000040000795c */ /* 0x000fe20000300000 */
.L_x_33:
[----:B------:R-:W-:-:S04]  /*7350*/  UIADD3 UR17, UR17, 0x1, URZ ;  /* 0x0000000111117890 */ /* 0x000fc8000fffe03f */
[----:B------:R-:W-:-:S04]  /*7360*/  UISETP.NE.AND UP0, UPT, UR17, 0x5, UPT ;  /* 0x000000051100788c */ /* 0x000fc8000bf05270 */
[----:B------:R-:W-:Y:S01]  /*7370*/  USEL UR17, UR17, URZ, UP0 ;  /* 0x0000003f11117287 */ /* 0x000fe20008000000 */
[----:B------:R-:W-:Y:S11]  /*7380*/  @!P0 BRA `(.L_x_34) ;  /* 0x0000000000048947 */ /* 0x000ff60003800000 */
[----:B------:R-:W-:Y:S01]  /*7390*/  BPT.TRAP 0x1 ;  /* 0x000000040000795c */ /* 0x000fe20000300000 */
.L_x_34:
[----:B------:R-:W-:-:S04]  /*73a0*/  ULEA UR6, UR17, UR45, 0x3 ;  /* 0x0000002d11067291 */ /* 0x000fc8000f8e183f */
[----:B------:R-:W-:-:S04]  /*73b0*/  UIADD3 UR6, UR6, 0x14228, URZ ;  /* 0x0001422806067890 */ /* 0x000fc8000fffe03f */
[----:B------:R-:W-:-:S09]  /*73c0*/  UPRMT UR6, URZ, 0x654, UR6 ;  /* 0x000006543f067896 */ /* 0x000fd20008000006 */
[----:B------:R-:W-:Y:S01]  /*73d0*/  SYNCS.ARRIVE.TRANS64.RED.A1T0 RZ, [UR6], RZ ;  /* 0x000000ffffff79a7 */ /* 0x000fe20008100406 */
[----:B------:R-:W-:Y:S05]  /*73e0*/  @P1 BRA `(.L_x_35) ;  /* 0x0000000000041947 */ /* 0x000fea0003800000 */
[----:B------:R-:W-:Y:S01]  /*73f0*/  BPT.TRAP 0x1 ;  /* 0x000000040000795c */ /* 0x000fe20000300000 */
.L_x_35:
[----:B------:R-:W-:Y:S01]  /*7400*/  UIADD3 UR10, UR10, 0x1, URZ ;  /* 0x000000010a0a7890 */ /* 0x000fe2000fffe03f */
[C---:B------:R-:W-:Y:S01]  /*7410*/  ISETP.GT.AND P2, PT, R7.reuse, 0x2, PT ;  /* 0x000000020700780c */ /* 0x040fe20003f44270 */
[----:B------:R-:W-:Y:S01]  /*7420*/  UIADD3 UR17, UR17, 0x1, URZ ;  /* 0x0000000111117890 */ /* 0x000fe2000fffe03f */
[----:B------:R-:W-:Y:S01]  /*7430*/  VIADD R7, R7, 0xffffffff ;  /* 0xffffffff07077836 */ /* 0x000fe20000000000 */
[----:B------:R-:W-:Y:S01]  /*7440*/  UISETP.NE.AND UP1, UPT, UR10, 0x5, UPT ;  /* 0x000000050a00788c */ /* 0x000fe2000bf25270 */
[----:B------:R-:W-:Y:S01]  /*7450*/  VIADD R5, R5, 0x80 ;  /* 0x0000008005057836 */ /* 0x000fe20000000000 */
[----:B------:R-:W-:Y:S01]  /*7460*/  UISETP.NE.AND UP0, UPT, UR17, 0x5, UPT ;  /* 0x000000051100788c */ /* 0x000fe2000bf05270 */
[----:B------:R-:W-:Y:S01]  /*7470*/  MOV R11, R4 ;  /* 0x00000004000b7202 */ /* 0x000fe20000000f00 */
[----:B------:R-:W-:Y:S01]  /*7480*/  USEL UR6, URZ, 0x1, UP1 ;  /* 0x000000013f067887 */ /* 0x000fe20008800000 */
[----:B-1----:R-:W-:Y:S01]  /*7490*/  IMAD.MOV.U32 R9, RZ, RZ, R6 ;  /* 0x000000ffff097224 */ /* 0x002fe200078e0006 */
[----:B------:R-:W-:-:S02]  /*74a0*/  USEL UR17, UR17, URZ, UP0 ;  /* 0x0000003f11117287 */ /* 0x000fc40008000000 */
[----:B------:R-:W-:Y:S02]  /*74b0*/  USEL UR53, UR10, URZ, UP1 ;  /* 0x0000003f0a357287 */ /* 0x000fe40008800000 */
[----:B------:R-:W-:Y:S01]  /*74c0*/  LOP3.LUT R18, R18, UR6, RZ, 0x3c, !PT ;  /* 0x0000000612127c12 */ /* 0x000fe2000f8e3cff */
[----:B------:R-:W-:Y:S09]  /*74d0*/  @P2 BRA `(.L_x_36) ;  /* 0xffffffd000802947 */ /* 0x000ff2000383ffff */
.L_x_25:
[----:B------:R-:W-:-:S13]  /*74e0*/  ISETP.GE.AND P2, PT, R7, 0x1, PT ;  /* 0x000000010700780c */ /* 0x000fda0003f46270 */
[----:B------:R-:W-:Y:S05]  /*74f0*/  @!P2 BRA `(.L_x_37) ;  /* 0x0000003400bca947 */ /* 0x000fea0003800000 */
[----:B------:R-:W-:Y:S01]  /*7500*/  IMAD.MOV.U32 R9, RZ, RZ, R4 ;  /* 0x000000ffff097224 */ /* 0x000fe200078e0004 */
[----:B------:R-:W-:Y:S01]  /*7510*/  MOV R8, R6 ;  /* 0x0000000600087202 */ /* 0x000fe20000000f00 */
[----:B------:R-:W-:Y:S01]  /*7520*/  ULDC UR19, c[0x0][0x28c] ;  /* 0x0000a30000137ab9 */ /* 0x000fe20000000800 */
[----:B------:R-:W-:-:S05]  /*7530*/  ULDC UR18, c[0x0][0x604] ;  /* 0x0001810000127ab9 */ /* 0x000fca0000000800 */
.L_x_48:
[----:B------:R-:W-:Y:S05]  /*7540*/  @!P0 BRA `(.L_x_38) ;  /* 0x0000000000048947 */ /* 0x000fea0003800000 */
[----:B------:R-:W-:Y:S01]  /*7550*/  BPT.TRAP 0x1 ;  /* 0x000000040000795c */ /* 0x000fe20000300000 */
.L_x_38:
[----:B------:R-:W-:Y:S01]  /*7560*/  ULEA UR6, UR53, UR45, 0x3 ;  /* 0x0000002d35067291 */ /* 0x000fe2000f8e183f */
[----:B------:R-:W-:-:S08]  /*7570*/  SHF.L.U32 R4, R18, 0x1f, RZ ;  /* 0x0000001f12047819 */ /* 0x000fd000000006ff */
[----:B------:R-:W1:Y:S02]  /*7580*/  SYNCS.PHASECHK.TRANS64.TRYWAIT P2, [UR6+0x14200], R4 ;  /* 0x01420004ff0075a7 */ /* 0x000e640008040146 */
[----:B-1----:R-:W-:Y:S05]  /*7590*/  @!P2 BRA `(.L_x_39) ;  /* 0x000000680090a947 */ /* 0x002fea0003800000 */
.L_x_128:
        /* <DEDUP_REMOVED lines=22> */
.L_x_40:
[C---:B------:R-:W-:Y:S01]  /*7700*/  VIADD R6, R5.reuse, 0x8 ;  /* 0x0000000805067836 */ /* 0x040fe20000000000 */
[C---:B------:R-:W-:Y:S01]  /*7710*/  ISETP.GE.AND P4, PT, R5.reuse, UR19, PT ;  /* 0x0000001305007c0c */ /* 0x040fe2000bf86270 */
[C---:B-1----:R-:W-:Y:S01]  /*7720*/  VIADD R4, R5.reuse, 0x1 ;  /* 0x0000000105047836 */ /* 0x042fe20000000000 */
[C---:B------:R-:W-:Y:S01]  /*7730*/  IADD3 R10, R5.reuse, 0x9, RZ ;  /* 0x00000009050a7810 */ /* 0x040fe20007ffe0ff */
[----:B------:R-:W-:Y:S01]  /*7740*/  ULEA UR6, UR10, UR45, 0x3 ;  /* 0x0000002d0a067291 */ /* 0x000fe2000f8e183f */
[----:B------:R-:W-:Y:S01]  /*7750*/  ISETP.GE.AND P2, PT, R6, UR19, PT ;  /* 0x0000001306007c0c */ /* 0x000fe2000bf46270 */
[C---:B------:R-:W-:Y:S01]  /*7760*/  VIADD R6, R5.reuse, 0x11 ;  /* 0x0000001105067836 */ /* 0x040fe20000000000 */
[----:B------:R-:W-:Y:S01]  /*7770*/  ISETP.GE.AND P3, PT, R4, UR19, PT ;  /* 0x0000001304007c0c */ /* 0x000fe2000bf66270 */
[----:B------:R-:W-:Y:S01]  /*7780*/  VIADD R4, R5, 0x10 ;  /* 0x0000001005047836 */ /* 0x000fe20000000000 */
[----:B------:R-:W-:Y:S02]  /*7790*/  FSEL R24, R24, -INF , !P4 ;  /* 0xff80000018187808 */ /* 0x000fe40006000000 */
[----:B------:R-:W-:-:S02]  /*77a0*/  FSEL R113, R26, -INF , !P4 ;  /* 0xff8000001a717808 */ /* 0x000fc40006000000 */
[----:B------:R-:W-:Y:S01]  /*77b0*/  ISETP.GE.AND P4, PT, R6, UR19, PT ;  /* 0x0000001306007c0c */ /* 0x000fe2000bf86270 */
[C---:B------:R-:W-:Y:S01]  /*77c0*/  VIADD R6, R5.reuse, 0x19 ;  /* 0x0000001905067836 */ /* 0x040fe20000000000 */
[----:B------:R-:W-:Y:S02]  /*77d0*/  ISETP.GE.AND P6, PT, R4, UR19, PT ;  /* 0x0000001304007c0c */ /* 0x000fe4000bfc6270 */
[----:B------:R-:W-:Y:S02]  /*77e0*/  FSEL R28, R28, -INF , !P2 ;  /* 0xff8000001c1c7808 */ /* 0x000fe40005000000 */
[----:B------:R-:W-:Y:S02]  /*77f0*/  FSEL R30, R30, -INF , !P2 ;  /* 0xff8000001e1e7808 */ /* 0x000fe40005000000 */
[----:B------:R-:W-:Y:S02]  /*7800*/  IADD3 R4, R5, 0x18, RZ ;  /* 0x0000001805047810 */ /* 0x000fe40007ffe0ff */
[----:B------:R-:W-:-:S02]  /*7810*/  ISETP.GE.AND P2, PT, R6, UR19, PT ;  /* 0x0000001306007c0c */ /* 0x000fc4000bf46270 */
[----:B------:R-:W-:Y:S02]  /*7820*/  IADD3 R6, R5, 0x21, RZ ;  /* 0x0000002105067810 */ /* 0x000fe40007ffe0ff */
[----:B------:R-:W-:Y:S02]  /*7830*/  FSEL R11, R25, -INF , !P3 ;  /* 0xff800000190b7808 */ /* 0x000fe40005800000 */
[----:B------:R-:W-:Y:S02]  /*7840*/  FSEL R27, R27, -INF , !P3 ;  /* 0xff8000001b1b7808 */ /* 0x000fe40005800000 */
[----:B------:R-:W-:Y:S01]  /*7850*/  ISETP.GE.AND P3, PT, R4, UR19, PT ;  /* 0x0000001304007c0c */ /* 0x000fe2000bf66270 */
[----:B------:R-:W-:Y:S01]  /*7860*/  VIADD R4, R5, 0x20 ;  /* 0x0000002005047836 */ /* 0x000fe20000000000 */
[----:B------:R-:W-:Y:S02]  /*7870*/  FSEL R32, R32, -INF , !P6 ;  /* 0xff80000020207808 */ /* 0x000fe40007000000 */
[----:B------:R-:W-:-:S02]  /*7880*/  FSEL R34, R34, -INF , !P6 ;  /* 0xff80000022227808 */ /* 0x000fc40007000000 */
[----:B------:R-:W-:Y:S02]  /*7890*/  ISETP.GE.AND P5, PT, R10, UR19, PT ;  /* 0x000000130a007c0c */ /* 0x000fe4000bfa6270 */
[----:B------:R-:W-:Y:S01]  /*78a0*/  ISETP.GE.AND P6, PT, R6, UR19, PT ;  /* 0x0000001306007c0c */ /* 0x000fe2000bfc6270 */
[----:B------:R-:W-:Y:S01]  /*78b0*/  VIADD R6, R5, 0x28 ;  /* 0x0000002805067836 */ /* 0x000fe20000000000 */
[----:B------:R-:W-:Y:S01]  /*78c0*/  FSEL R21, R29, -INF , !P5 ;  /* 0xff8000001d157808 */ /* 0x000fe20006800000 */
[----:B------:R-:W-:Y:S01]  /*78d0*/  VIADD R29, R5, 0x59 ;  /* 0x00000059051d7836 */ /* 0x000fe20000000000 */
[----:B------:R-:W-:Y:S02]  /*78e0*/  FSEL R31, R31, -INF , !P5 ;  /* 0xff8000001f1f7808 */ /* 0x000fe40006800000 */
[----:B------:R-:W-:Y:S02]  /*78f0*/  ISETP.GE.AND P5, PT, R4, UR19, PT ;  /* 0x0000001304007c0c */ /* 0x000fe4000bfa6270 */
[----:B------:R-:W-:-:S02]  /*7900*/  FSEL R15, R33, -INF , !P4 ;  /* 0xff800000210f7808 */ /* 0x000fc40006000000 */
[----:B------:R-:W-:Y:S02]  /*7910*/  FSEL R35, R35, -INF , !P4 ;  /* 0xff80000023237808 */ /* 0x000fe40006000000 */
[----:B------:R-:W-:Y:S02]  /*7920*/  FMNMX R4, R113, R8, !PT ;  /* 0x0000000871047209 */ /* 0x000fe40007800000 */
[----:B------:R-:W-:Y:S01]  /*7930*/  ISETP.GE.AND P4, PT, R6, UR19, PT ;  /* 0x0000001306007c0c */ /* 0x000fe2000bf86270 */
[----:B------:R-:W-:Y:S01]  /*7940*/  VIADD R6, R5, 0x29 ;  /* 0x0000002905067836 */ /* 0x000fe20000000000 */
[----:B------:R-:W-:Y:S02]  /*7950*/  FMNMX R23, R27, R4, !PT ;  /* 0x000000041b177209 */ /* 0x000fe40007800000 */
[----:B------:R-:W-:Y:S01]  /*7960*/  FSEL R13, R36, -INF , !P3 ;  /* 0xff800000240d7808 */ /* 0x000fe20005800000 */
[----:B------:R-:W-:Y:S01]  /*7970*/  VIADD R36, R5, 0x71 ;  /* 0x0000007105247836 */ /* 0x000fe20000000000 */
[----:B------:R-:W-:-:S02]  /*7980*/  FSEL R38, R38, -INF , !P3 ;  /* 0xff80000026267808 */ /* 0x000fc40005800000 */
[----:B------:R-:W-:Y:S02]  /*7990*/  ISETP.GE.AND P3, PT, R6, UR19, PT ;  /* 0x0000001306007c0c */ /* 0x000fe4000bf66270 */
[----:B------:R-:W-:Y:S02]  /*79a0*/  IADD3 R6, R5, 0x30, RZ ;  /* 0x0000003005067810 */ /* 0x000fe40007ffe0ff */
[----:B------:R-:W-:Y:S02]  /*79b0*/  FMNMX R4, R30, R23, !PT ;  /* 0x000000171e047209 */ /* 0x000fe40007800000 */
[----:B------:R-:W-:Y:S02]  /*79c0*/  FSEL R23, R37, -INF , !P2 ;  /* 0xff80000025177808 */ /* 0x000fe40005000000 */
[----:B------:R-:W-:Y:S02]  /*79d0*/  FSEL R39, R39, -INF , !P2 ;  /* 0xff80000027277808 */ /* 0x000fe40005000000 */
[----:B------:R-:W-:Y:S01]  /*79e0*/  ISETP.GE.AND P2, PT, R6, UR19, PT ;  /* 0x0000001306007c0c */ /* 0x000fe2000bf46270 */
[----:B------:R-:W-:Y:S01]  /*79f0*/  VIADD R6, R5, 0x31 ;  /* 0x0000003105067836 */ /* 0x000fe20000000000 */
[----:B------:R-:W-:-:S02]  /*7a00*/  FMNMX R25, R31, R4, !PT ;  /* 0x000000041f197209 */ /* 0x000fc40007800000 */
[----:B------:R-:W-:Y:S01]  /*7a10*/  FSEL R26, R40, -INF , !P5 ;  /* 0xff800000281a7808 */ /* 0x000fe20006800000 */
[C---:B------:R-:W-:Y:S01]  /*7a20*/  VIADD R40, R5.reuse, 0x79 ;  /* 0x0000007905287836 */ /* 0x040fe20000000000 */
[----:B------:R-:W-:Y:S02]  /*7a30*/  FSEL R42, R42, -INF , !P5 ;  /* 0xff8000002a2a7808 */ /* 0x000fe40006800000 */
[----:B------:R-:W-:Y:S02]  /*7a40*/  FMNMX R4, R34, R25, !PT ;  /* 0x0000001922047209 */ /* 0x000fe40007800000 */
[----:B------:R-:W-:Y:S01]  /*7a50*/  ISETP.GE.AND P5, PT, R6, UR19, PT ;  /* 0x0000001306007c0c */ /* 0x000fe2000bfa6270 */
[----:B------:R-:W-:Y:S01]  /*7a60*/  VIADD R6, R5, 0x38 ;  /* 0x0000003805067836 */ /* 0x000fe20000000000 */
[----:B------:R-:W-:Y:S02]  /*7a70*/  FMNMX R25, R35, R4, !PT ;  /* 0x0000000423197209 */ /* 0x000fe40007800000 */
[----:B------:R-:W-:-:S02]  /*7a80*/  FSEL R41, R41, -INF , !P6 ;  /* 0xff80000029297808 */ /* 0x000fc40007000000 */
[----:B------:R-:W-:Y:S02]  /*7a90*/  FSEL R4, R43, -INF , !P6 ;  /* 0xff8000002b047808 */ /* 0x000fe40007000000 */
[----:B------:R-:W-:Y:S02]  /*7aa0*/  ISETP.GE.AND P6, PT, R6, UR19, PT ;  /* 0x0000001306007c0c */ /* 0x000fe4000bfc6270 */
[----:B------:R-:W-:Y:S02]  /*7ab0*/  FMNMX R6, R38, R25, !PT ;  /* 0x0000001926067209 */ /* 0x000fe40007800000 */
[----:B------:R-:W-:Y:S02]  /*7ac0*/  FSEL R45, R45, -INF , !P3 ;  /* 0xff8000002d2d7808 */ /* 0x000fe40005800000 */
[----:B------:R-:W-:Y:S01]  /*7ad0*/  FMNMX R25, R39, R6, !PT ;  /* 0x0000000627197209 */ /* 0x000fe20007800000 */
[----:B------:R-:W-:Y:S01]  /*7ae0*/  VIADD R6, R5, 0x40 ;  /* 0x0000004005067836 */ /* 0x000fe20000000000 */
[----:B------:R-:W-:-:S02]  /*7af0*/  FSEL R47, R47, -INF , !P3 ;  /* 0xff8000002f2f7808 */ /* 0x000fc40005800000 */
[----:B------:R-:W-:Y:S02]  /*7b00*/  FMNMX R25, R42, R25, !PT ;  /* 0x000000192a197209 */ /* 0x000fe40007800000 */
[----:B------:R-:W-:Y:S01]  /*7b10*/  ISETP.GE.AND P3, PT, R6, UR19, PT ;  /* 0x0000001306007c0c */ /* 0x000fe2000bf66270 */
[----:B------:R-:W-:Y:S01]  /*7b20*/  VIADD R6, R5, 0x41 ;  /* 0x0000004105067836 */ /* 0x000fe20000000000 */
[----:B------:R-:W-:Y:S02]  /*7b30*/  FSEL R46, R46, -INF , !P4 ;  /* 0xff8000002e2e7808 */ /* 0x000fe40006000000 */
[----:B------:R-:W-:Y:S02]  /*7b40*/  FMNMX R25, R4, R25, !PT ;  /* 0x0000001904197209 */ /* 0x000fe40007800000 */
[----:B------:R-:W-:Y:S02]  /*7b50*/  FSEL R48, R48, -INF , !P2 ;  /* 0xff80000030307808 */ /* 0x000fe40005000000 */
[----:B------:R-:W-:-:S02]  /*7b60*/  FSEL R50, R50, -INF , !P2 ;  /* 0xff80000032327808 */ /* 0x000fc40005000000 */
[----:B------:R-:W-:Y:S02]  /*7b70*/  ISETP.GE.AND P2, PT, R6, UR19, PT ;  /* 0x0000001306007c0c */ /* 0x000fe4000bf46270 */
[----:B------:R-:W-:Y:S02]  /*7b80*/  FMNMX R6, R46, R25, !PT ;  /* 0x000000192e067209 */ /* 0x000fe40007800000 */
[----:B------:R-:W-:Y:S02]  /*7b90*/  IADD3 R10, R5, 0x39, RZ ;  /* 0x00000039050a7810 */ /* 0x000fe40007ffe0ff */
[----:B------:R-:W-:Y:S02]  /*7ba0*/  FMNMX R25, R47, R6, !PT ;  /* 0x000000062f197209 */ /* 0x000fe40007800000 */
[----:B------:R-:W-:Y:S02]  /*7bb0*/  FSEL R51, R51, -INF , !P5 ;  /* 0xff80000033337808 */ /* 0x000fe40006800000 */
[----:B------:R-:W-:-:S02]  /*7bc0*/  FMNMX R6, R50, R25, !PT ;  /* 0x0000001932067209 */ /* 0x000fc40007800000 */
[----:B------:R-:W-:Y:S02]  /*7bd0*/  FSEL R44, R44, -INF , !P4 ;  /* 0xff8000002c2c7808 */ /* 0x000fe40006000000 */
[----:B------:R-:W-:Y:S02]  /*7be0*/  ISETP.GE.AND P4, PT, R10, UR19, PT ;  /* 0x000000130a007c0c */ /* 0x000fe4000bf86270 */
[----:B------:R-:W-:Y:S02]  /*7bf0*/  FSEL R54, R54, -INF , !P6 ;  /* 0xff80000036367808 */ /* 0x000fe40007000000 */
[----:B------:R-:W-:Y:S02]  /*7c00*/  FMNMX R25, R51, R6, !PT ;  /* 0x0000000633197209 */ /* 0x000fe40007800000 */
[----:B------:R-:W-:Y:S02]  /*7c10*/  IADD3 R10, R5, 0x48, RZ ;  /* 0x00000048050a7810 */ /* 0x000fe40007ffe0ff */
[----:B------:R-:W-:-:S02]  /*7c20*/  FSEL R49, R49, -INF , !P5 ;  /* 0xff80000031317808 */ /* 0x000fc40006800000 */
[----:B------:R-:W-:Y:S02]  /*7c30*/  FSEL R55, R55, -INF , !P4 ;  /* 0xff80000037377808 */ /* 0x000fe40006000000 */
[----:B------:R-:W-:Y:S02]  /*7c40*/  FMNMX R6, R54, R25, !PT ;  /* 0x0000001936067209 */ /* 0x000fe40007800000 */
[----:B------:R-:W-:Y:S01]  /*7c50*/  ISETP.GE.AND P5, PT, R10, UR19, PT ;  /* 0x000000130a007c0c */ /* 0x000fe2000bfa6270 */
[----:B------:R-:W-:Y:S01]  /*7c60*/  VIADD R10, R5, 0x49 ;  /* 0x00000049050a7836 */ /* 0x000fe20000000000 */
[----:B------:R-:W-:Y:S02]  /*7c70*/  FSEL R58, R58, -INF , !P3 ;  /* 0xff8000003a3a7808 */ /* 0x000fe40005800000 */
[----:B------:R-:W-:Y:S02]  /*7c80*/  FMNMX R25, R55, R6, !PT ;  /* 0x0000000637197209 */ /* 0x000fe40007800000 */
[----:B------:R-:W-:-:S02]  /*7c90*/  FSEL R52, R52, -INF , !P6 ;  /* 0xff80000034347808 */ /* 0x000fc40007000000 */
[----:B------:R-:W-:Y:S01]  /*7ca0*/  ISETP.GE.AND P6, PT, R10, UR19, PT ;  /* 0x000000130a007c0c */ /* 0x000fe2000bfc6270 */
[----:B------:R-:W-:Y:S01]  /*7cb0*/  VIADD R10, R5, 0x50 ;  /* 0x00000050050a7836 */ /* 0x000fe20000000000 */
[----:B------:R-:W-:Y:S02]  /*7cc0*/  FSEL R59, R59, -INF , !P2 ;  /* 0xff8000003b3b7808 */ /* 0x000fe40005000000 */
[----:B------:R-:W-:Y:S02]  /*7cd0*/  FMNMX R6, R58, R25, !PT ;  /* 0x000000193a067209 */ /* 0x000fe40007800000 */
[----:B------:R-:W-:Y:S02]  /*7ce0*/  FSEL R53, R53, -INF , !P4 ;  /* 0xff80000035357808 */ /* 0x000fe40006000000 */
[----:B------:R-:W-:Y:S02]  /*7cf0*/  FSEL R62, R62, -INF , !P5 ;  /* 0xff8000003e3e7808 */ /* 0x000fe40006800000 */
[----:B------:R-:W-:-:S02]  /*7d00*/  FMNMX R25, R59, R6, !PT ;  /* 0x000000063b197209 */ /* 0x000fc40007800000 */
[----:B------:R-:W-:Y:S02]  /*7d10*/  ISETP.GE.AND P4, PT, R10, UR19, PT ;  /* 0x000000130a007c0c */ /* 0x000fe4000bf86270 */
[----:B------:R-:W-:Y:S02]  /*7d20*/  IADD3 R10, R5, 0x51, RZ ;  /* 0x00000051050a7810 */ /* 0x000fe40007ffe0ff */
[----:B------:R-:W-:Y:S02]  /*7d30*/  FSEL R63, R63, -INF , !P6 ;  /* 0xff8000003f3f7808 */ /* 0x000fe40007000000 */
[----:B------:R-:W-:Y:S02]  /*7d40*/  FMNMX R6, R62, R25, !PT ;  /* 0x000000193e067209 */ /* 0x000fe40007800000 */
[----:B------:R-:W-:Y:S02]  /*7d50*/  FSEL R56, R56, -INF , !P3 ;  /* 0xff80000038387808 */ /* 0x000fe40005800000 */
[----:B------:R-:W-:Y:S01]  /*7d60*/  ISETP.GE.AND P3, PT, R10, UR19, PT ;  /* 0x000000130a007c0c */ /* 0x000fe2000bf66270 */
[----:B------:R-:W-:Y:S01]  /*7d70*/  VIADD R10, R5, 0x58 ;  /* 0x00000058050a7836 */ /* 0x000fe20000000000 */
[----:B------:R-:W-:-:S02]  /*7d80*/  FSEL R66, R66, -INF , !P4 ;  /* 0xff80000042427808 */ /* 0x000fc40006000000 */
[----:B------:R-:W-:Y:S02]  /*7d90*/  FMNMX R25, R63, R6, !PT ;  /* 0x000000063f197209 */ /* 0x000fe40007800000 */
[----:B------:R-:W-:Y:S02]  /*7da0*/  FSEL R57, R57, -INF , !P2 ;  /* 0xff80000039397808 */ /* 0x000fe40005000000 */
[----:B------:R-:W-:Y:S01]  /*7db0*/  ISETP.GE.AND P2, PT, R10, UR19, PT ;  /* 0x000000130a007c0c */ /* 0x000fe2000bf46270 */
[----:B------:R-:W-:Y:S01]  /*7dc0*/  VIADD R10, R5, 0x61 ;  /* 0x00000061050a7836 */ /* 0x000fe20000000000 */
[----:B------:R-:W-:Y:S02]  /*7dd0*/  FSEL R67, R67, -INF , !P3 ;  /* 0xff80000043437808 */ /* 0x000fe40005800000 */
[----:B------:R-:W-:Y:S02]  /*7de0*/  FMNMX R6, R66, R25, !PT ;  /* 0x0000001942067209 */ /* 0x000fe40007800000 */
[----:B------:R-:W-:-:S02]  /*7df0*/  P2R R114, PR, RZ, 0x2 ;  /* 0x00000002ff727803 */ /* 0x000fc40000000000 */
[----:B------:R-:W-:Y:S02]  /*7e00*/  IADD3 R33, R5, 0x60, RZ ;  /* 0x0000006005217810 */ /* 0x000fe40007ffe0ff */
[----:B------:R-:W-:Y:S02]  /*7e10*/  ISETP.GE.AND P1, PT, R29, UR19, PT ;  /* 0x000000131d007c0c */ /* 0x000fe4000bf26270 */
[----:B------:R-:W-:Y:S02]  /*7e20*/  FSEL R70, R70, -INF , !P2 ;  /* 0xff80000046467808 */ /* 0x000fe40005000000 */
[----:B------:R-:W-:Y:S02]  /*7e30*/  FMNMX R25, R67, R6, !PT ;  /* 0x0000000643197209 */ /* 0x000fe40007800000 */
[----:B------:R-:W-:Y:S02]  /*7e40*/  P2R R112, PR, RZ, 0x1 ;  /* 0x00000001ff707803 */ /* 0x000fe40000000000 */
[----:B------:R-:W-:-:S02]  /*7e50*/  FSEL R60, R60, -INF , !P5 ;  /* 0xff8000003c3c7808 */ /* 0x000fc40006800000 */
[----:B------:R-:W-:Y:S01]  /*7e60*/  ISETP.GE.AND P0, PT, R10, UR19, PT ;  /* 0x000000130a007c0c */ /* 0x000fe2000bf06270 */
[----:B------:R-:W-:Y:S01]  /*7e70*/  VIADD R10, R5, 0x68 ;  /* 0x00000068050a7836 */ /* 0x000fe20000000000 */
[----:B------:R-:W-:Y:S02]  /*7e80*/  ISETP.GE.AND P5, PT, R33, UR19, PT ;  /* 0x0000001321007c0c */ /* 0x000fe4000bfa6270 */
[----:B------:R-:W-:Y:S02]  /*7e90*/  FSEL R71, R71, -INF , !P1 ;  /* 0xff80000047477808 */ /* 0x000fe40004800000 */
[----:B------:R-:W-:Y:S02]  /*7ea0*/  FMNMX R6, R70, R25, !PT ;  /* 0x0000001946067209 */ /* 0x000fe40007800000 */
        /* <DEDUP_REMOVED lines=12> */
[----:B------:R-:W-:Y:S02]  /*7f70*/  FSEL R79, R79, -INF , !P2 ;  /* 0xff8000004f4f7808 */ /* 0x000fe40005000000 */
[----:B------:R-:W-:Y:S02]  /*7f80*/  FMNMX R6, R78, R25, !PT ;  /* 0x000000194e067209 */ /* 0x000fe40007800000 */
[----:B------:R-:W-:Y:S02]  /*7f90*/  ISETP.GE.AND P3, PT, R10, UR19, PT ;  /* 0x000000130a007c0c */ /* 0x000fe4000bf66270 */
[----:B------:R-:W-:-:S02]  /*7fa0*/  FSEL R64, R64, -INF , !P4 ;  /* 0xff80000040407808 */ /* 0x000fc40006000000 */
[----:B------:R-:W-:Y:S02]  /*7fb0*/  IADD3 R37, R5, 0x78, RZ ;  /* 0x0000007805257810 */ /* 0x000fe40007ffe0ff */
[----:B------:R-:W-:Y:S02]  /*7fc0*/  FSEL R82, R82, -INF , !P3 ;  /* 0xff80000052527808 */ /* 0x000fe40005800000 */
[----:B------:R-:W-:Y:S02]  /*7fd0*/  FMNMX R25, R79, R6, !PT ;  /* 0x000000064f197209 */ /* 0x000fe40007800000 */
[----:B------:R-:W-:Y:S02]  /*7fe0*/  ISETP.GE.AND P4, PT, R36, UR19, PT ;  /* 0x0000001324007c0c */ /* 0x000fe4000bf86270 */
[----:B------:R-:W-:Y:S02]  /*7ff0*/  FMNMX R6, R82, R25, !PT ;  /* 0x0000001952067209 */ /* 0x000fe40007800000 */
[----:B------:R-:W-:-:S02]  /*8000*/  FSEL R83, R83, -INF , !P4 ;  /* 0xff80000053537808 */ /* 0x000fc40006000000 */
[----:B------:R-:W-:Y:S02]  /*8010*/  ISETP.GE.AND P5, PT, R37, UR19, PT ;  /* 0x0000001325007c0c */ /* 0x000fe4000bfa6270 */
[----:B------:R-:W-:Y:S02]  /*8020*/  FSEL R61, R61, -INF , !P6 ;  /* 0xff8000003d3d7808 */ /* 0x000fe40007000000 */
[----:B------:R-:W-:Y:S02]  /*8030*/  FSEL R86, R86, -INF , !P5 ;  /* 0xff80000056567808 */ /* 0x000fe40006800000 */
[----:B------:R-:W-:Y:S02]  /*8040*/  FMNMX R25, R83, R6, !PT ;  /* 0x0000000653197209 */ /* 0x000fe40007800000 */
[----:B------:R-:W-:Y:S02]  /*8050*/  ISETP.GE.AND P6, PT, R40, UR19, PT ;  /* 0x0000001328007c0c */ /* 0x000fe4000bfc6270 */
[----:B------:R-:W-:-:S02]  /*8060*/  FMNMX R6, R86, R25, !PT ;  /* 0x0000001956067209 */ /* 0x000fc40007800000 */
[----:B------:R-:W-:Y:S02]  /*8070*/  FSEL R87, R87, -INF , !P6 ;  /* 0xff80000057577808 */ /* 0x000fe40007000000 */
[----:B------:R-:W-:Y:S02]  /*8080*/  P2R R20, PR, RZ, 0x1 ;  /* 0x00000001ff147803 */ /* 0x000fe40000000000 */
[----:B------:R-:W-:Y:S02]  /*8090*/  FMNMX R10, R87, R6, !PT ;  /* 0x00000006570a7209 */ /* 0x000fe40007800000 */
[----:B------:R-:W-:Y:S02]  /*80a0*/  ISETP.GE.AND P0, PT, R33, UR19, PT ;  /* 0x0000001321007c0c */ /* 0x000fe4000bf06270 */
[----:B------:R-:W-:Y:S01]  /*80b0*/  P2R R12, PR, RZ, 0x4 ;  /* 0x00000004ff0c7803 */ /* 0x000fe20000000000 */
[----:B------:R-:W1:Y:S01]  /*80c0*/  SHFL.BFLY PT, R25, R10, 0x1, 0x1f ;  /* 0x0c201f000a197f89 */ /* 0x000e6200000e0000 */
[----:B------:R-:W-:-:S02]  /*80d0*/  FSEL R72, R72, -INF , !P0 ;  /* 0xff80000048487808 */ /* 0x000fc40004000000 */
[----:B------:R-:W-:Y:S02]  /*80e0*/  ISETP.NE.AND P0, PT, R20, RZ, PT ;  /* 0x000000ff1400720c */ /* 0x000fe40003f05270 */
[----:B------:R-:W-:Y:S02]  /*80f0*/  P2R R14, PR, RZ, 0x2 ;  /* 0x00000002ff0e7803 */ /* 0x000fe40000000000 */
[----:B------:R-:W-:Y:S02]  /*8100*/  FSEL R73, R73, -INF , !P0 ;  /* 0xff80000049497808 */ /* 0x000fe40004000000 */
[----:B------:R-:W-:Y:S02]  /*8110*/  ISETP.NE.AND P0, PT, R112, RZ, PT ;  /* 0x000000ff7000720c */ /* 0x000fe40003f05270 */
[----:B------:R-:W-:Y:S02]  /*8120*/  ISETP.GE.AND P1, PT, R29, UR19, PT ;  /* 0x000000131d007c0c */ /* 0x000fe4000bf26270 */
[----:B------:R-:W-:-:S02]  /*8130*/  FSEL R80, R80, -INF , !P3 ;  /* 0xff80000050507808 */ /* 0x000fc40005800000 */
[----:B------:R-:W-:Y:S02]  /*8140*/  FSEL R69, R69, -INF , !P1 ;  /* 0xff80000045457808 */ /* 0x000fe40004800000 */
[----:B------:R-:W-:Y:S02]  /*8150*/  ISETP.NE.AND P1, PT, R14, RZ, PT ;  /* 0x000000ff0e00720c */ /* 0x000fe40003f25270 */
[----:B------:R-:W-:Y:S02]  /*8160*/  FSEL R81, R81, -INF , !P4 ;  /* 0xff80000051517808 */ /* 0x000fe40006000000 */
[----:B------:R-:W-:Y:S02]  /*8170*/  FSEL R84, R84, -INF , !P5 ;  /* 0xff80000054547808 */ /* 0x000fe40006800000 */
[----:B------:R-:W-:Y:S02]  /*8180*/  FSEL R85, R85, -INF , !P6 ;  /* 0xff80000055557808 */ /* 0x000fe40007000000 */
[----:B-1----:R-:W-:-:S02]  /*8190*/  FMNMX R25, R10, R25, !PT ;  /* 0x000000190a197209 */ /* 0x002fc40007800000 */
[----:B------:R-:W-:Y:S02]  /*81a0*/  FMNMX R10, R24, R9, !PT ;  /* 0x00000009180a7209 */ /* 0x000fe40007800000 */
[----:B------:R-:W-:Y:S01]  /*81b0*/  FSEL R76, R76, -INF , !P1 ;  /* 0xff8000004c4c7808 */ /* 0x000fe20004800000 */
[----:B------:R-:W1:Y:S01]  /*81c0*/  SHFL.BFLY PT, R6, R25, 0x2, 0x1f ;  /* 0x0c401f0019067f89 */ /* 0x000e6200000e0000 */
[----:B------:R-:W-:Y:S02]  /*81d0*/  ISETP.NE.AND P1, PT, R114, RZ, PT ;  /* 0x000000ff7200720c */ /* 0x000fe40003f25270 */
[----:B-1----:R-:W-:Y:S02]  /*81e0*/  FMNMX R6, R25, R6, !PT ;  /* 0x0000000619067209 */ /* 0x002fe40007800000 */
[----:B------:R-:W-:Y:S02]  /*81f0*/  FMNMX R25, R11, R10, !PT ;  /* 0x0000000a0b197209 */ /* 0x000fe40007800000 */
[----:B------:R-:W-:-:S02]  /*8200*/  FSETP.NEU.AND P2, PT, R6, -INF , PT ;  /* 0xff8000000600780b */ /* 0x000fc40003f4d000 */
[----:B------:R-:W-:Y:S02]  /*8210*/  FMNMX R10, R28, R25, !PT ;  /* 0x000000191c0a7209 */ /* 0x000fe40007800000 */
[----:B------:R-:W-:Y:S02]  /*8220*/  FSEL R43, R6, RZ, P2 ;  /* 0x000000ff062b7208 */ /* 0x000fe40001000000 */
[----:B------:R-:W-:Y:S02]  /*8230*/  ISETP.NE.AND P2, PT, R12, RZ, PT ;  /* 0x000000ff0c00720c */ /* 0x000fe40003f45270 */
[----:B------:R-:W-:Y:S01]  /*8240*/  FMNMX R25, R21, R10, !PT ;  /* 0x0000000a15197209 */ /* 0x000fe20007800000 */
[----:B------:R-:W-:Y:S01]  /*8250*/  FMUL R112, R43, UR18 ;  /* 0x000000122b707c20 */ /* 0x000fe20008400000 */
[----:B------:R-:W-:Y:S01]  /*8260*/  FSEL R77, R77, -INF , !P2 ;  /* 0xff8000004d4d7808 */ /* 0x000fe20005000000 */
[----:B------:R-:W-:Y:S01]  /*8270*/  FADD R43, -R43, R8 ;  /* 0x000000082b2b7221 */ /* 0x000fe20000000100 */
        /* <DEDUP_REMOVED lines=19> */
[----:B------:R-:W-:Y:S01]  /*83b0*/  @!P2 FMUL R113, R113, 0.5 ;  /* 0x3f0000007171a820 */ /* 0x000fe20000400000 */
[----:B------:R-:W-:Y:S01]  /*83c0*/  FSETP.GEU.AND P6, PT, R34, -126, PT ;  /* 0xc2fc00002200780b */ /* 0x000fe20003fce000 */
[----:B------:R-:W-:Y:S01]  /*83d0*/  @!P3 FMUL R14, R14, 0.5 ;  /* 0x3f0000000e0eb820 */ /* 0x000fe20000400000 */
[----:B------:R-:W-:Y:S01]  /*83e0*/  FMNMX R29, R41, R12, !PT ;  /* 0x0000000c291d7209 */ /* 0x000fe20007800000 */
[----:B------:R1:W2:Y:S01]  /*83f0*/  MUFU.EX2 R25, R113 ;  /* 0x0000007100197308 */ /* 0x0002a20000000800 */
[--C-:B------:R-:W-:Y:S01]  /*8400*/  FFMA R36, R47, UR18, -R112.reuse ;  /* 0x000000122f247c23 */ /* 0x100fe20008000870 */
[----:B------:R-:W-:Y:S01]  /*8410*/  @!P4 FMUL R30, R30, 0.5 ;  /* 0x3f0000001e1ec820 */ /* 0x000fe20000400000 */
[--C-:B------:R-:W-:Y:S01]  /*8420*/  FFMA R50, R50, UR18, -R112.reuse ;  /* 0x0000001232327c23 */ /* 0x100fe20008000870 */
[--C-:B------:R-:W-:Y:S01]  /*8430*/  FFMA R40, R55, UR18, -R112.reuse ;  /* 0x0000001237287c23 */ /* 0x100fe20008000870 */
[--C-:B------:R-:W-:Y:S01]  /*8440*/  FFMA R54, R54, UR18, -R112.reuse ;  /* 0x0000001236367c23 */ /* 0x100fe20008000870 */
[----:B------:R-:W-:Y:S01]  /*8450*/  @!P5 FMUL R20, R20, 0.5 ;  /* 0x3f0000001414d820 */ /* 0x000fe20000400000 */
[--C-:B------:R-:W-:Y:S01]  /*8460*/  FFMA R55, R67, UR18, -R112.reuse ;  /* 0x0000001243377c23 */ /* 0x100fe20008000870 */
[----:B------:R3:W4:Y:S01]  /*8470*/  MUFU.EX2 R10, R14 ;  /* 0x0000000e000a7308 */ /* 0x0007220000000800 */
[--C-:B------:R-:W-:Y:S01]  /*8480*/  FFMA R71, R71, UR18, -R112.reuse ;  /* 0x0000001247477c23 */ /* 0x100fe20008000870 */
[----:B------:R-:W-:Y:S01]  /*8490*/  @!P6 FMUL R34, R34, 0.5 ;  /* 0x3f0000002222e820 */ /* 0x000fe20000400000 */
[--C-:B------:R-:W-:Y:S01]  /*84a0*/  FFMA R79, R79, UR18, -R112.reuse ;  /* 0x000000124f4f7c23 */ /* 0x100fe20008000870 */
[----:B------:R-:W-:Y:S01]  /*84b0*/  FFMA R87, R87, UR18, -R112 ;  /* 0x0000001257577c23 */ /* 0x000fe20008000870 */
[----:B-1----:R-:W-:-:S03]  /*84c0*/  FMUL R113, R43, UR18 ;  /* 0x000000122b717c20 */ /* 0x002fc60008400000 */
[----:B------:R1:W5:Y:S01]  /*84d0*/  MUFU.EX2 R27, R30 ;  /* 0x0000001e001b7308 */ /* 0x0003620000000800 */
[----:B--2---:R-:W-:Y:S01]  /*84e0*/  @!P2 FMUL R25, R25, R25 ;  /* 0x000000191919a220 */ /* 0x004fe20000400000 */
[----:B------:R-:W-:Y:S02]  /*84f0*/  FSETP.GEU.AND P2, PT, R35, -126, PT ;  /* 0xc2fc00002300780b */ /* 0x000fe40003f4e000 */
[----:B---3--:R-:W-:-:S04]  /*8500*/  FMNMX R14, R44, R29, !PT ;  /* 0x0000001d2c0e7209 */ /* 0x008fc80007800000 */
[----:B------:R-:W-:Y:S01]  /*8510*/  FMNMX R31, R45, R14, !PT ;  /* 0x0000000e2d1f7209 */ /* 0x000fe20007800000 */
[----:B------:R2:W3:Y:S01]  /*8520*/  MUFU.EX2 R12, R20 ;  /* 0x00000014000c7308 */ /* 0x0004e20000000800 */
[----:B----4-:R-:W-:Y:S01]  /*8530*/  @!P3 FMUL R10, R10, R10 ;  /* 0x0000000a0a0ab220 */ /* 0x010fe20000400000 */
[----:B------:R-:W-:Y:S01]  /*8540*/  FSETP.GEU.AND P3, PT, R38, -126, PT ;  /* 0xc2fc00002600780b */ /* 0x000fe20003f6e000 */
[----:B-1----:R-:W-:Y:S01]  /*8550*/  FFMA R30, R59, UR18, -R112 ;  /* 0x000000123b1e7c23 */ /* 0x002fe20008000870 */
[----:B------:R-:W-:Y:S02]  /*8560*/  FMNMX R14, R48, R31, !PT ;  /* 0x0000001f300e7209 */ /* 0x000fe40007800000 */
[----:B------:R-:W-:Y:S02]  /*8570*/  @!P2 FMUL R35, R35, 0.5 ;  /* 0x3f0000002323a820 */ /* 0x000fe40000400000 */
[----:B------:R-:W-:Y:S01]  /*8580*/  FMNMX R31, R49, R14, !PT ;  /* 0x0000000e311f7209 */ /* 0x000fe20007800000 */
[----:B------:R1:W4:Y:S01]  /*8590*/  MUFU.EX2 R29, R34 ;  /* 0x00000022001d7308 */ /* 0x0003220000000800 */
[----:B-----5:R-:W-:Y:S01]  /*85a0*/  @!P4 FMUL R27, R27, R27 ;  /* 0x0000001b1b1bc220 */ /* 0x020fe20000400000 */
[----:B------:R-:W-:-:S02]  /*85b0*/  FSETP.GEU.AND P4, PT, R39, -126, PT ;  /* 0xc2fc00002700780b */ /* 0x000fc40003f8e000 */
[----:B--2---:R-:W-:Y:S02]  /*85c0*/  FMNMX R20, R52, R31, !PT ;  /* 0x0000001f34147209 */ /* 0x004fe40007800000 */
[----:B------:R-:W-:Y:S02]  /*85d0*/  @!P3 FMUL R38, R38, 0.5 ;  /* 0x3f0000002626b820 */ /* 0x000fe40000400000 */
[----:B------:R2:W5:Y:S01]  /*85e0*/  MUFU.EX2 R14, R35 ;  /* 0x00000023000e7308 */ /* 0x0005620000000800 */
[----:B------:R-:W-:Y:S01]  /*85f0*/  FMNMX R33, R53, R20, !PT ;  /* 0x0000001435217209 */ /* 0x000fe20007800000 */
[----:B-1----:R-:W-:Y:S01]  /*8600*/  FFMA R34, R4, UR18, -R112 ;  /* 0x0000001204227c23 */ /* 0x002fe20008000870 */
[----:B---3--:R-:W-:Y:S01]  /*8610*/  @!P5 FMUL R12, R12, R12 ;  /* 0x0000000c0c0cd220 */ /* 0x008fe20000400000 */
[----:B------:R-:W-:Y:S02]  /*8620*/  FSETP.GEU.AND P5, PT, R42, -126, PT ;  /* 0xc2fc00002a00780b */ /* 0x000fe40003fae000 */
[----:B------:R-:W-:Y:S01]  /*8630*/  FMNMX R4, R56, R33, !PT ;  /* 0x0000002138047209 */ /* 0x000fe20007800000 */
[----:B------:R-:W-:Y:S01]  /*8640*/  @!P4 FMUL R39, R39, 0.5 ;  /* 0x3f0000002727c820 */ /* 0x000fe20000400000 */
[----:B------:R1:W3:Y:S01]  /*8650*/  MUFU.EX2 R31, R38 ;  /* 0x00000026001f7308 */ /* 0x0002e20000000800 */
[----:B----4-:R-:W-:Y:S01]  /*8660*/  @!P6 FMUL R29, R29, R29 ;  /* 0x0000001d1d1de220 */ /* 0x010fe20000400000 */
[----:B--2---:R-:W-:-:S02]  /*8670*/  FMNMX R35, R57, R4, !PT ;  /* 0x0000000439237209 */ /* 0x004fc40007800000 */
[----:B------:R-:W-:Y:S02]  /*8680*/  FSETP.GEU.AND P6, PT, R34, -126, PT ;  /* 0xc2fc00002200780b */ /* 0x000fe40003fce000 */
[----:B------:R-:W-:Y:S02]  /*8690*/  FMNMX R4, R60, R35, !PT ;  /* 0x000000233c047209 */ /* 0x000fe40007800000 */
[----:B------:R-:W2:Y:S01]  /*86a0*/  MUFU.EX2 R20, R39 ;  /* 0x0000002700147308 */ /* 0x000ea20000000800 */
[----:B-----5:R-:W-:Y:S01]  /*86b0*/  @!P2 FMUL R14, R14, R14 ;  /* 0x0000000e0e0ea220 */ /* 0x020fe20000400000 */
[----:B------:R-:W-:Y:S01]  /*86c0*/  FSETP.GEU.AND P2, PT, R46, -126, PT ;  /* 0xc2fc00002e00780b */ /* 0x000fe20003f4e000 */
[----:B------:R-:W-:Y:S01]  /*86d0*/  @!P5 FMUL R42, R42, 0.5 ;  /* 0x3f0000002a2ad820 */ /* 0x000fe20000400000 */
[----:B------:R-:W-:Y:S01]  /*86e0*/  FMNMX R35, R61, R4, !PT ;  /* 0x000000043d237209 */ /* 0x000fe20007800000 */
[--C-:B-1----:R-:W-:Y:S01]  /*86f0*/  FFMA R38, R51, UR18, -R112.reuse ;  /* 0x0000001233267c23 */ /* 0x102fe20008000870 */
[--C-:B------:R-:W-:Y:S01]  /*8700*/  FFMA R51, R63, UR18, -R112.reuse ;  /* 0x000000123f337c23 */ /* 0x100fe20008000870 */
[----:B------:R-:W-:Y:S01]  /*8710*/  FFMA R63, R75, UR18, -R112 ;  /* 0x000000124b3f7c23 */ /* 0x000fe20008000870 */
[----:B------:R-:W-:Y:S01]  /*8720*/  FMNMX R4, R64, R35, !PT ;  /* 0x0000002340047209 */ /* 0x000fe20007800000 */
[----:B------:R1:W4:Y:S01]  /*8730*/  MUFU.EX2 R33, R42 ;  /* 0x0000002a00217308 */ /* 0x0003220000000800 */
[----:B------:R-:W-:Y:S01]  /*8740*/  @!P6 FMUL R34, R34, 0.5 ;  /* 0x3f0000002222e820 */ /* 0x000fe20000400000 */
[----:B---3--:R-:W-:Y:S01]  /*8750*/  @!P3 FMUL R31, R31, R31 ;  /* 0x0000001f1f1fb220 */ /* 0x008fe20000400000 */
[----:B------:R-:W-:-:S02]  /*8760*/  FSETP.GEU.AND P3, PT, R36, -126, PT ;  /* 0xc2fc00002400780b */ /* 0x000fc40003f6e000 */
[----:B------:R-:W-:Y:S01]  /*8770*/  FMNMX R37, R65, R4, !PT ;  /* 0x0000000441257209 */ /* 0x000fe20007800000 */
[----:B------:R-:W-:Y:S02]  /*8780*/  @!P2 FMUL R46, R46, 0.5 ;  /* 0x3f0000002e2ea820 */ /* 0x000fe40000400000 */
[----:B------:R-:W3:Y:S01]  /*8790*/  MUFU.EX2 R34, R34 ;  /* 0x0000002200227308 */ /* 0x000ee20000000800 */
[----:B--2---:R-:W-:Y:S01]  /*87a0*/  @!P4 FMUL R20, R20, R20 ;  /* 0x000000141414c220 */ /* 0x004fe20000400000 */
[----:B------:R-:W-:Y:S01]  /*87b0*/  FSETP.GEU.AND P4, PT, R50, -126, PT ;  /* 0xc2fc00003200780b */ /* 0x000fe20003f8e000 */
[--C-:B-1----:R-:W-:Y:S01]  /*87c0*/  FFMA R42, R58, UR18, -R112.reuse ;  /* 0x000000123a2a7c23 */ /* 0x102fe20008000870 */
[----:B------:R-:W-:Y:S01]  /*87d0*/  FMNMX R4, R68, R37, !PT ;  /* 0x0000002544047209 */ /* 0x000fe20007800000 */
[----:B------:R-:W-:-:S03]  /*87e0*/  FFMA R58, R74, UR18, -R112 ;  /* 0x000000124a3a7c23 */ /* 0x000fc60008000870 */
[----:B------:R1:W2:Y:S01]  /*87f0*/  MUFU.EX2 R35, R46 ;  /* 0x0000002e00237308 */ /* 0x0002a20000000800 */
[----:B----4-:R-:W-:Y:S01]  /*8800*/  @!P5 FMUL R33, R33, R33 ;  /* 0x000000212121d220 */ /* 0x010fe20000400000 */
[----:B------:R-:W-:Y:S01]  /*8810*/  FSETP.GEU.AND P5, PT, R38, -126, PT ;  /* 0xc2fc00002600780b */ /* 0x000fe20003fae000 */
[----:B------:R-:W-:Y:S01]  /*8820*/  @!P3 FMUL R36, R36, 0.5 ;  /* 0x3f0000002424b820 */ /* 0x000fe20000400000 */
[----:B------:R-:W-:-:S03]  /*8830*/  FMNMX R39, R69, R4, !PT ;  /* 0x0000000445277209 */ /* 0x000fc60007800000 */
[----:B------:R-:W-:Y:S01]  /*8840*/  @!P4 FMUL R50, R50, 0.5 ;  /* 0x3f0000003232c820 */ /* 0x000fe20000400000 */
[----:B------:R-:W-:Y:S01]  /*8850*/  FMNMX R4, R72, R39, !PT ;  /* 0x0000002748047209 */ /* 0x000fe20007800000 */
[----:B------:R-:W4:Y:S01]  /*8860*/  MUFU.EX2 R36, R36 ;  /* 0x0000002400247308 */ /* 0x000f220000000800 */
[----:B---3--:R-:W-:Y:S01]  /*8870*/  @!P6 FMUL R34, R34, R34 ;  /* 0x000000222222e220 */ /* 0x008fe20000400000 */
[----:B------:R-:W-:Y:S01]  /*8880*/  FSETP.GEU.AND P6, PT, R54, -126, PT ;  /* 0xc2fc00003600780b */ /* 0x000fe20003fce000 */
[--C-:B-1----:R-:W-:Y:S01]  /*8890*/  FFMA R46, R62, UR18, -R112.reuse ;  /* 0x000000123e2e7c23 */ /* 0x102fe20008000870 */
[----:B------:R-:W-:Y:S01]  /*88a0*/  FMNMX R39, R73, R4, !PT ;  /* 0x0000000449277209 */ /* 0x000fe20007800000 */
[----:B------:R-:W-:Y:S01]  /*88b0*/  FFMA R62, R78, UR18, -R112 ;  /* 0x000000124e3e7c23 */ /* 0x000fe20008000870 */
[----:B------:R-:W-:Y:S01]  /*88c0*/  @!P5 FMUL R38, R38, 0.5 ;  /* 0x3f0000002626d820 */ /* 0x000fe20000400000 */
[----:B--2---:R-:W-:Y:S01]  /*88d0*/  @!P2 FMUL R35, R35, R35 ;  /* 0x000000232323a220 */ /* 0x004fe20000400000 */
[----:B------:R-:W-:Y:S01]  /*88e0*/  FSETP.GEU.AND P2, PT, R40, -126, PT ;  /* 0xc2fc00002800780b */ /* 0x000fe20003f4e000 */
[----:B------:R1:W2:Y:S01]  /*88f0*/  MUFU.EX2 R37, R50 ;  /* 0x0000003200257308 */ /* 0x0002a20000000800 */
[----:B------:R-:W-:-:S05]  /*8900*/  FMNMX R4, R76, R39, !PT ;  /* 0x000000274c047209 */ /* 0x000fca0007800000 */
[----:B------:R-:W-:Y:S01]  /*8910*/  @!P6 FMUL R54, R54, 0.5 ;  /* 0x3f0000003636e820 */ /* 0x000fe20000400000 */
[----:B------:R-:W-:Y:S01]  /*8920*/  FMNMX R47, R77, R4, !PT ;  /* 0x000000044d2f7209 */ /* 0x000fe20007800000 */
[----:B----4-:R-:W-:Y:S01]  /*8930*/  @!P3 FMUL R36, R36, R36 ;  /* 0x000000242424b220 */ /* 0x010fe20000400000 */
[----:B------:R-:W3:Y:S01]  /*8940*/  MUFU.EX2 R38, R38 ;  /* 0x0000002600267308 */ /* 0x000ee20000000800 */
[----:B------:R-:W-:Y:S01]  /*8950*/  FSETP.GEU.AND P3, PT, R42, -126, PT ;  /* 0xc2fc00002a00780b */ /* 0x000fe20003f6e000 */
[--C-:B-1----:R-:W-:Y:S01]  /*8960*/  FFMA R50, R66, UR18, -R112.reuse ;  /* 0x0000001242327c23 */ /* 0x102fe20008000870 */
[----:B------:R-:W-:Y:S01]  /*8970*/  FMNMX R4, R80, R47, !PT ;  /* 0x0000002f50047209 */ /* 0x000fe20007800000 */
[----:B------:R-:W-:Y:S01]  /*8980*/  @!P2 FMUL R40, R40, 0.5 ;  /* 0x3f0000002828a820 */ /* 0x000fe20000400000 */
[----:B------:R-:W-:Y:S02]  /*8990*/  FFMA R66, R82, UR18, -R112 ;  /* 0x0000001252427c23 */ /* 0x000fe40008000870 */
[----:B------:R-:W-:Y:S01]  /*89a0*/  FMNMX R47, R81, R4, !PT ;  /* 0x00000004512f7209 */ /* 0x000fe20007800000 */
[----:B------:R1:W4:Y:S01]  /*89b0*/  MUFU.EX2 R39, R54 ;  /* 0x0000003600277308 */ /* 0x0003220000000800 */
[----:B--2---:R-:W-:Y:S01]  /*89c0*/  @!P4 FMUL R37, R37, R37 ;  /* 0x000000252525c220 */ /* 0x004fe20000400000 */
[----:B------:R-:W-:-:S02]  /*89d0*/  FSETP.GEU.AND P4, PT, R30, -126, PT ;  /* 0xc2fc00001e00780b */ /* 0x000fc40003f8e000 */
[----:B------:R-:W-:Y:S02]  /*89e0*/  FMNMX R4, R84, R47, !PT ;  /* 0x0000002f54047209 */ /* 0x000fe40007800000 */
[----:B------:R-:W-:Y:S02]  /*89f0*/  @!P3 FMUL R42, R42, 0.5 ;  /* 0x3f0000002a2ab820 */ /* 0x000fe40000400000 */
[----:B------:R-:W2:Y:S01]  /*8a00*/  MUFU.EX2 R40, R40 ;  /* 0x0000002800287308 */ /* 0x000ea20000000800 */
[----:B---3--:R-:W-:Y:S01]  /*8a10*/  @!P5 FMUL R38, R38, R38 ;  /* 0x000000262626d220 */ /* 0x008fe20000400000 */
[----:B------:R-:W-:Y:S01]  /*8a20*/  FSETP.GEU.AND P5, PT, R46, -126, PT ;  /* 0xc2fc00002e00780b */ /* 0x000fe20003fae000 */
[--C-:B-1----:R-:W-:Y:S01]  /*8a30*/  FFMA R54, R70, UR18, -R112.reuse ;  /* 0x0000001246367c23 */ /* 0x102fe20008000870 */
[----:B------:R-:W-:Y:S01]  /*8a40*/  FMNMX R4, R85, R4, !PT ;  /* 0x0000000455047209 */ /* 0x000fe20007800000 */
[----:B------:R-:W-:Y:S02]  /*8a50*/  FFMA R70, R86, UR18, -R112 ;  /* 0x0000001256467c23 */ /* 0x000fe40008000870 */
[----:B------:R-:W-:Y:S01]  /*8a60*/  @!P4 FMUL R30, R30, 0.5 ;  /* 0x3f0000001e1ec820 */ /* 0x000fe20000400000 */
[----:B------:R-:W1:Y:S01]  /*8a70*/  MUFU.EX2 R42, R42 ;  /* 0x0000002a002a7308 */ /* 0x000e620000000800 */
[----:B----4-:R-:W-:Y:S01]  /*8a80*/  @!P6 FMUL R39, R39, R39 ;  /* 0x000000272727e220 */ /* 0x010fe20000400000 */
[----:B------:R-:W-:Y:S01]  /*8a90*/  FSETP.GEU.AND P6, PT, R51, -126, PT ;  /* 0xc2fc00003300780b */ /* 0x000fe20003fce000 */
[----:B------:R-:W3:Y:S04]  /*8aa0*/  SHFL.BFLY PT, R59, R4, 0x1, 0x1f ;  /* 0x0c201f00043b7f89 */ /* 0x000ee800000e0000 */
[----:B------:R-:W-:Y:S01]  /*8ab0*/  @!P5 FMUL R46, R46, 0.5 ;  /* 0x3f0000002e2ed820 */ /* 0x000fe20000400000 */
[----:B------:R-:W4:Y:S01]  /*8ac0*/  MUFU.EX2 R47, R30 ;  /* 0x0000001e002f7308 */ /* 0x000f220000000800 */
[----:B--2---:R-:W-:Y:S01]  /*8ad0*/  @!P2 FMUL R40, R40, R40 ;  /* 0x000000282828a220 */ /* 0x004fe20000400000 */
[----:B------:R-:W-:-:S05]  /*8ae0*/  FSETP.GEU.AND P2, PT, R50, -126, PT ;  /* 0xc2fc00003200780b */ /* 0x000fca0003f4e000 */
[----:B------:R-:W-:Y:S01]  /*8af0*/  @!P6 FMUL R51, R51, 0.5 ;  /* 0x3f0000003333e820 */ /* 0x000fe20000400000 */
[----:B------:R-:W2:Y:S01]  /*8b00*/  MUFU.EX2 R46, R46 ;  /* 0x0000002e002e7308 */ /* 0x000ea20000000800 */
[----:B-1----:R-:W-:Y:S01]  /*8b10*/  @!P3 FMUL R42, R42, R42 ;  /* 0x0000002a2a2ab220 */ /* 0x002fe20000400000 */
[----:B------:R-:W-:-:S03]  /*8b20*/  FSETP.GEU.AND P3, PT, R55, -126, PT ;  /* 0xc2fc00003700780b */ /* 0x000fc60003f6e000 */
[----:B------:R-:W-:Y:S01]  /*8b30*/  FADD R8, R25, R42 ;  /* 0x0000002a19087221 */ /* 0x000fe20000000000 */
[----:B------:R-:W-:Y:S01]  /*8b40*/  F2FP.BF16.F32.PACK_AB R25, R10, R25 ;  /* 0x000000190a19723e */ /* 0x000fe200000010ff */
[----:B------:R-:W-:Y:S01]  /*8b50*/  @!P2 FMUL R50, R50, 0.5 ;  /* 0x3f0000003232a820 */ /* 0x000fe20000400000 */
[----:B------:R-:W1:Y:S01]  /*8b60*/  MUFU.EX2 R51, R51 ;  /* 0x0000003300337308 */ /* 0x000e620000000800 */
[----:B----4-:R-:W-:Y:S01]  /*8b70*/  @!P4 FMUL R47, R47, R47 ;  /* 0x0000002f2f2fc220 */ /* 0x010fe20000400000 */
[----:B------:R-:W-:Y:S02]  /*8b80*/  FSETP.GEU.AND P4, PT, R54, -126, PT ;  /* 0xc2fc00003600780b */ /* 0x000fe40003f8e000 */
[----:B---3--:R-:W-:-:S03]  /*8b90*/  FMNMX R4, R4, R59, !PT ;  /* 0x0000003b04047209 */ /* 0x008fc60007800000 */
[----:B------:R-:W-:Y:S01]  /*8ba0*/  @!P3 FMUL R55, R55, 0.5 ;  /* 0x3f0000003737b820 */ /* 0x000fe20000400000 */
[----:B------:R-:W3:Y:S01]  /*8bb0*/  MUFU.EX2 R50, R50 ;  /* 0x0000003200327308 */ /* 0x000ee20000000800 */
[----:B--2---:R-:W-:Y:S01]  /*8bc0*/  @!P5 FMUL R46, R46, R46 ;  /* 0x0000002e2e2ed220 */ /* 0x004fe20000400000 */
[----:B------:R-:W-:Y:S01]  /*8bd0*/  FSETP.GEU.AND P5, PT, R71, -126, PT ;  /* 0xc2fc00004700780b */ /* 0x000fe20003fae000 */
[----:B------:R-:W2:Y:S04]  /*8be0*/  SHFL.BFLY PT, R67, R4, 0x2, 0x1f ;  /* 0x0c401f0004437f89 */ /* 0x000ea800000e0000 */
[----:B------:R-:W-:Y:S01]  /*8bf0*/  @!P4 FMUL R54, R54, 0.5 ;  /* 0x3f0000003636c820 */ /* 0x000fe20000400000 */
[----:B------:R-:W4:Y:S01]  /*8c00*/  MUFU.EX2 R55, R55 ;  /* 0x0000003700377308 */ /* 0x000f220000000800 */
[----:B-1----:R-:W-:Y:S01]  /*8c10*/  @!P6 FMUL R51, R51, R51 ;  /* 0x000000333333e220 */ /* 0x002fe20000400000 */
[----:B------:R-:W-:-:S05]  /*8c20*/  FSETP.GEU.AND P6, PT, R58, -126, PT ;  /* 0xc2fc00003a00780b */ /* 0x000fca0003fce000 */
[----:B------:R-:W-:Y:S01]  /*8c30*/  @!P5 FMUL R71, R71, 0.5 ;  /* 0x3f0000004747d820 */ /* 0x000fe20000400000 */
[----:B------:R-:W1:Y:S01]  /*8c40*/  MUFU.EX2 R54, R54 ;  /* 0x0000003600367308 */ /* 0x000e620000000800 */
[----:B---3--:R-:W-:Y:S01]  /*8c50*/  @!P2 FMUL R50, R50, R50 ;  /* 0x000000323232a220 */ /* 0x008fe20000400000 */
[----:B------:R-:W-:-:S05]  /*8c60*/  FSETP.GEU.AND P2, PT, R63, -126, PT ;  /* 0xc2fc00003f00780b */ /* 0x000fca0003f4e000 */
[----:B------:R-:W-:Y:S01]  /*8c70*/  @!P6 FMUL R58, R58, 0.5 ;  /* 0x3f0000003a3ae820 */ /* 0x000fe20000400000 */
[----:B------:R3:W5:Y:S01]  /*8c80*/  MUFU.EX2 R59, R71 ;  /* 0x00000047003b7308 */ /* 0x0007620000000800 */
[----:B----4-:R-:W-:Y:S01]  /*8c90*/  @!P3 FMUL R55, R55, R55 ;  /* 0x000000373737b220 */ /* 0x010fe20000400000 */
[----:B------:R-:W-:Y:S02]  /*8ca0*/  FSETP.GEU.AND P3, PT, R62, -126, PT ;  /* 0xc2fc00003e00780b */ /* 0x000fe40003f6e000 */
[----:B--2---:R-:W-:-:S03]  /*8cb0*/  FMNMX R4, R4, R67, !PT ;  /* 0x0000004304047209 */ /* 0x004fc60007800000 */
[----:B------:R-:W-:Y:S01]  /*8cc0*/  @!P2 FMUL R63, R63, 0.5 ;  /* 0x3f0000003f3fa820 */ /* 0x000fe20000400000 */
[----:B------:R-:W2:Y:S01]  /*8cd0*/  MUFU.EX2 R58, R58 ;  /* 0x0000003a003a7308 */ /* 0x000ea20000000800 */
[----:B-1----:R-:W-:Y:S01]  /*8ce0*/  @!P4 FMUL R54, R54, R54 ;  /* 0x000000363636c220 */ /* 0x002fe20000400000 */
[----:B------:R-:W-:Y:S01]  /*8cf0*/  FSETP.GEU.AND P4, PT, R79, -126, PT ;  /* 0xc2fc00004f00780b */ /* 0x000fe20003f8e000 */
[----:B---3--:R-:W-:-:S04]  /*8d00*/  FFMA R71, R83, UR18, -R112 ;  /* 0x0000001253477c23 */ /* 0x008fc80008000870 */
[----:B------:R-:W-:Y:S01]  /*8d10*/  @!P3 FMUL R62, R62, 0.5 ;  /* 0x3f0000003e3eb820 */ /* 0x000fe20000400000 */
[----:B------:R-:W1:Y:S01]  /*8d20*/  MUFU.EX2 R63, R63 ;  /* 0x0000003f003f7308 */ /* 0x000e620000000800 */
[----:B-----5:R-:W-:Y:S01]  /*8d30*/  @!P5 FMUL R59, R59, R59 ;  /* 0x0000003b3b3bd220 */ /* 0x020fe20000400000 */
[----:B------:R-:W-:-:S05]  /*8d40*/  FSETP.GEU.AND P5, PT, R66, -126, PT ;  /* 0xc2fc00004200780b */ /* 0x000fca0003fae000 */
[----:B------:R-:W-:Y:S01]  /*8d50*/  @!P4 FMUL R79, R79, 0.5 ;  /* 0x3f0000004f4fc820 */ /* 0x000fe20000400000 */
[----:B------:R-:W3:Y:S01]  /*8d60*/  MUFU.EX2 R62, R62 ;  /* 0x0000003e003e7308 */ /* 0x000ee20000000800 */
[----:B--2---:R-:W-:Y:S01]  /*8d70*/  @!P6 FMUL R58, R58, R58 ;  /* 0x0000003a3a3ae220 */ /* 0x004fe20000400000 */
[----:B------:R-:W-:-:S04]  /*8d80*/  FSETP.NEU.AND P6, PT, R4, -INF , PT ;  /* 0xff8000000400780b */ /* 0x000fc80003fcd000 */
[----:B------:R-:W-:Y:S01]  /*8d90*/  FSEL R30, R4, RZ, P6 ;  /* 0x000000ff041e7208 */ /* 0x000fe20003000000 */
[----:B------:R-:W-:Y:S01]  /*8da0*/  @!P5 FMUL R66, R66, 0.5 ;  /* 0x3f0000004242d820 */ /* 0x000fe20000400000 */
[----:B------:R-:W2:Y:S01]  /*8db0*/  MUFU.EX2 R67, R79 ;  /* 0x0000004f00437308 */ /* 0x000ea20000000800 */
[----:B-1----:R-:W-:Y:S01]  /*8dc0*/  @!P2 FMUL R63, R63, R63 ;  /* 0x0000003f3f3fa220 */ /* 0x002fe20000400000 */
[----:B------:R-:W-:Y:S01]  /*8dd0*/  FSETP.GEU.AND P2, PT, R71, -126, PT ;  /* 0xc2fc00004700780b */ /* 0x000fe20003f4e000 */
[----:B------:R-:W-:Y:S01]  /*8de0*/  FMUL R74, R30, UR18 ;  /* 0x000000121e4a7c20 */ /* 0x000fe20008400000 */
[----:B------:R-:W-:Y:S01]  /*8df0*/  FSETP.GEU.AND P6, PT, R70, -126, PT ;  /* 0xc2fc00004600780b */ /* 0x000fe20003fce000 */
[----:B------:R-:W-:Y:S02]  /*8e00*/  FADD R30, -R30, R9 ;  /* 0x000000091e1e7221 */ /* 0x000fe40000000100 */
[--C-:B------:R-:W-:Y:S01]  /*8e10*/  FFMA R24, R24, UR18, -R74.reuse ;  /* 0x0000001218187c23 */ /* 0x100fe2000800084a */
[----:B------:R-:W1:Y:S01]  /*8e20*/  MUFU.EX2 R66, R66 ;  /* 0x0000004200427308 */ /* 0x000e620000000800 */
[----:B---3--:R-:W-:Y:S01]  /*8e30*/  @!P3 FMUL R62, R62, R62 ;  /* 0x0000003e3e3eb220 */ /* 0x008fe20000400000 */
[----:B------:R-:W-:Y:S01]  /*8e40*/  FSETP.GEU.AND P3, PT, R87, -126, PT ;  /* 0xc2fc00005700780b */ /* 0x000fe20003f6e000 */
[--C-:B------:R-:W-:Y:S01]  /*8e50*/  FFMA R75, R11, UR18, -R74.reuse ;  /* 0x000000120b4b7c23 */ /* 0x100fe2000800084a */
[--C-:B------:R-:W-:Y:S01]  /*8e60*/  FFMA R28, R28, UR18, -R74.reuse ;  /* 0x000000121c1c7c23 */ /* 0x100fe2000800084a */
[--C-:B------:R-:W-:Y:S01]  /*8e70*/  FFMA R32, R32, UR18, -R74.reuse ;  /* 0x0000001220207c23 */ /* 0x100fe2000800084a */
[--C-:B------:R-:W-:Y:S01]  /*8e80*/  FFMA R15, R15, UR18, -R74.reuse ;  /* 0x000000120f0f7c23 */ /* 0x100fe2000800084a */
[----:B------:R-:W-:Y:S01]  /*8e90*/  @!P2 FMUL R71, R71, 0.5 ;  /* 0x3f0000004747a820 */ /* 0x000fe20000400000 */
[--C-:B------:R-:W-:Y:S01]  /*8ea0*/  FFMA R21, R21, UR18, -R74.reuse ;  /* 0x0000001215157c23 */ /* 0x100fe2000800084a */
[----:B--2---:R-:W-:Y:S01]  /*8eb0*/  @!P4 FMUL R67, R67, R67 ;  /* 0x000000434343c220 */ /* 0x004fe20000400000 */
        /* <DEDUP_REMOVED lines=14> */
[--C-:B------:R-:W-:Y:S01]  /*8fa0*/  FFMA R48, R48, UR18, -R74.reuse ;  /* 0x0000001230307c23 */ /* 0x100fe2000800084a */
[--C-:B------:R-:W-:Y:S01]  /*8fb0*/  FFMA R52, R52, UR18, -R74.reuse ;  /* 0x0000001234347c23 */ /* 0x100fe2000800084a */
[--C-:B------:R-:W-:Y:S01]  /*8fc0*/  FFMA R53, R53, UR18, -R74.reuse ;  /* 0x0000001235357c23 */ /* 0x100fe2000800084a */
[--C-:B------:R-:W-:Y:S01]  /*8fd0*/  FFMA R49, R49, UR18, -R74.reuse ;  /* 0x0000001231317c23 */ /* 0x100fe2000800084a */
[--C-:B------:R-:W-:Y:S01]  /*8fe0*/  FFMA R56, R56, UR18, -R74.reuse ;  /* 0x0000001238387c23 */ /* 0x100fe2000800084a */
[----:B------:R-:W3:Y:S01]  /*8ff0*/  MUFU.EX2 R24, R24 ;  /* 0x0000001800187308 */ /* 0x000ee20000000800 */
[----:B--2---:R-:W-:Y:S01]  /*9000*/  @!P2 FMUL R71, R71, R71 ;  /* 0x000000474747a220 */ /* 0x004fe20000400000 */
[----:B------:R-:W-:Y:S01]  /*9010*/  FSETP.GEU.AND P2, PT, R28, -126, PT ;  /* 0xc2fc00001c00780b */ /* 0x000fe20003f4e000 */
[----:B------:R-:W-:Y:S01]  /*9020*/  @!P5 FMUL R75, R75, 0.5 ;  /* 0x3f0000004b4bd820 */ /* 0x000fe20000400000 */
[--C-:B------:R-:W-:Y:S01]  /*9030*/  FFMA R57, R57, UR18, -R74.reuse ;  /* 0x0000001239397c23 */ /* 0x100fe2000800084a */
[--C-:B------:R-:W-:Y:S01]  /*9040*/  FFMA R64, R64, UR18, -R74.reuse ;  /* 0x0000001240407c23 */ /* 0x100fe2000800084a */
[--C-:B------:R-:W-:Y:S01]  /*9050*/  FFMA R65, R65, UR18, -R74.reuse ;  /* 0x0000001241417c23 */ /* 0x100fe2000800084a */
[--C-:B------:R-:W-:Y:S01]  /*9060*/  FFMA R83, R68, UR18, -R74.reuse ;  /* 0x0000001244537c23 */ /* 0x100fe2000800084a */
[----:B------:R-:W2:Y:S01]  /*9070*/  MUFU.EX2 R70, R70 ;  /* 0x0000004600467308 */ /* 0x000ea20000000800 */
[----:B-1----:R-:W-:Y:S01]  /*9080*/  @!P3 FMUL R11, R11, R11 ;  /* 0x0000000b0b0bb220 */ /* 0x002fe20000400000 */
[----:B------:R-:W-:Y:S01]  /*9090*/  FSETP.GEU.AND P3, PT, R32, -126, PT ;  /* 0xc2fc00002000780b */ /* 0x000fe20003f6e000 */
[--C-:B------:R-:W-:Y:S01]  /*90a0*/  FFMA R73, R73, UR18, -R74.reuse ;  /* 0x0000001249497c23 */ /* 0x100fe2000800084a */
[--C-:B------:R-:W-:Y:S01]  /*90b0*/  FFMA R76, R76, UR18, -R74.reuse ;  /* 0x000000124c4c7c23 */ /* 0x100fe2000800084a */
[--C-:B------:R-:W-:Y:S01]  /*90c0*/  FFMA R80, R80, UR18, -R74.reuse ;  /* 0x0000001250507c23 */ /* 0x100fe2000800084a */
[--C-:B------:R-:W-:Y:S01]  /*90d0*/  FFMA R69, R69, UR18, -R74.reuse ;  /* 0x0000001245457c23 */ /* 0x100fe2000800084a */
[----:B------:R-:W-:Y:S01]  /*90e0*/  @!P2 FMUL R28, R28, 0.5 ;  /* 0x3f0000001c1ca820 */ /* 0x000fe20000400000 */
[----:B------:R-:W1:Y:S01]  /*90f0*/  MUFU.EX2 R75, R75 ;  /* 0x0000004b004b7308 */ /* 0x000e620000000800 */
[----:B---3--:R-:W-:Y:S01]  /*9100*/  @!P4 FMUL R24, R24, R24 ;  /* 0x000000181818c220 */ /* 0x008fe20000400000 */
[----:B------:R-:W-:Y:S01]  /*9110*/  FSETP.GEU.AND P4, PT, R15, -126, PT ;  /* 0xc2fc00000f00780b */ /* 0x000fe20003f8e000 */
[--C-:B------:R-:W-:Y:S01]  /*9120*/  FFMA R81, R81, UR18, -R74.reuse ;  /* 0x0000001251517c23 */ /* 0x100fe2000800084a */
[--C-:B------:R-:W-:Y:S01]  /*9130*/  FFMA R77, R77, UR18, -R74.reuse ;  /* 0x000000124d4d7c23 */ /* 0x100fe2000800084a */
[--C-:B------:R-:W-:Y:S01]  /*9140*/  FFMA R84, R84, UR18, -R74.reuse ;  /* 0x0000001254547c23 */ /* 0x100fe2000800084a */
[----:B------:R-:W-:Y:S01]  /*9150*/  FFMA R85, R85, UR18, -R74 ;  /* 0x0000001255557c23 */ /* 0x000fe2000800084a */
[----:B------:R-:W-:Y:S01]  /*9160*/  @!P3 FMUL R32, R32, 0.5 ;  /* 0x3f0000002020b820 */ /* 0x000fe20000400000 */
[----:B------:R-:W3:Y:S01]  /*9170*/  MUFU.EX2 R28, R28 ;  /* 0x0000001c001c7308 */ /* 0x000ee20000000800 */
[----:B--2---:R-:W-:Y:S01]  /*9180*/  @!P6 FMUL R70, R70, R70 ;  /* 0x000000464646e220 */ /* 0x004fe20000400000 */
[----:B------:R-:W-:Y:S01]  /*9190*/  FSETP.GEU.AND P6, PT, R21, -126, PT ;  /* 0xc2fc00001500780b */ /* 0x000fe20003fce000 */
[----:B------:R-:W-:Y:S01]  /*91a0*/  FADD R87, R38, R71 ;  /* 0x0000004726577221 */ /* 0x000fe20000000000 */
[----:B------:R-:W-:-:S03]  /*91b0*/  FMUL R30, R30, UR18 ;  /* 0x000000121e1e7c20 */ /* 0x000fc60008400000 */
[----:B------:R-:W-:Y:S01]  /*91c0*/  @!P4 FMUL R15, R15, 0.5 ;  /* 0x3f0000000f0fc820 */ /* 0x000fe20000400000 */
[----:B------:R-:W2:Y:S01]  /*91d0*/  MUFU.EX2 R32, R32 ;  /* 0x0000002000207308 */ /* 0x000ea20000000800 */
[----:B-1----:R-:W-:Y:S01]  /*91e0*/  @!P5 FMUL R75, R75, R75 ;  /* 0x0000004b4b4bd220 */ /* 0x002fe20000400000 */
[----:B------:R-:W-:-:S05]  /*91f0*/  FSETP.GEU.AND P5, PT, R13, -126, PT ;  /* 0xc2fc00000d00780b */ /* 0x000fca0003fae000 */
[----:B------:R-:W-:Y:S01]  /*9200*/  @!P6 FMUL R21, R21, 0.5 ;  /* 0x3f0000001515e820 */ /* 0x000fe20000400000 */
[----:B------:R-:W1:Y:S01]  /*9210*/  MUFU.EX2 R15, R15 ;  /* 0x0000000f000f7308 */ /* 0x000e620000000800 */
[----:B---3--:R-:W-:Y:S01]  /*9220*/  @!P2 FMUL R28, R28, R28 ;  /* 0x0000001c1c1ca220 */ /* 0x008fe20000400000 */
[----:B------:R-:W-:-:S05]  /*9230*/  FSETP.GEU.AND P2, PT, R23, -126, PT ;  /* 0xc2fc00001700780b */ /* 0x000fca0003f4e000 */
[----:B------:R-:W-:Y:S01]  /*9240*/  @!P5 FMUL R13, R13, 0.5 ;  /* 0x3f0000000d0dd820 */ /* 0x000fe20000400000 */
[----:B------:R-:W3:Y:S01]  /*9250*/  MUFU.EX2 R21, R21 ;  /* 0x0000001500157308 */ /* 0x000ee20000000800 */
[----:B--2---:R-:W-:Y:S01]  /*9260*/  @!P3 FMUL R32, R32, R32 ;  /* 0x000000202020b220 */ /* 0x004fe20000400000 */
[----:B------:R-:W-:-:S05]  /*9270*/  FSETP.GEU.AND P3, PT, R79, -126, PT ;  /* 0xc2fc00004f00780b */ /* 0x000fca0003f6e000 */
        /* <DEDUP_REMOVED lines=9> */
[----:B------:R3:W4:Y:S01]  /*9310*/  MUFU.EX2 R44, R79 ;  /* 0x0000004f002c7308 */ /* 0x0007220000000800 */
[----:B--2---:R-:W-:Y:S01]  /*9320*/  @!P5 FMUL R13, R13, R13 ;  /* 0x0000000d0d0dd220 */ /* 0x004fe20000400000 */
[----:B------:R-:W-:-:S05]  /*9330*/  FSETP.GEU.AND P5, PT, R45, -126, PT ;  /* 0xc2fc00002d00780b */ /* 0x000fca0003fae000 */
        /* <DEDUP_REMOVED lines=13> */
[----:B-1----:R-:W-:-:S04]  /*9410*/  FFMA R26, R60, UR18, -R74 ;  /* 0x000000123c1a7c23 */ /* 0x002fc8000800084a */
        /* <DEDUP_REMOVED lines=19> */
[----:B------:R-:W-:-:S05]  /*9550*/  FSETP.GEU.AND P4, PT, R64, -126, PT ;  /* 0xc2fc00004000780b */ /* 0x000fca0003f8e000 */
[----:B------:R-:W-:Y:S01]  /*9560*/  @!P3 FMUL R79, R79, 0.5 ;  /* 0x3f0000004f4fb820 */ /* 0x000fe20000400000 */
[----:B------:R-:W3:Y:S01]  /*9570*/  MUFU.EX2 R60, R57 ;  /* 0x00000039003c7308 */ /* 0x000ee20000000800 */
[----:B-1----:R-:W-:Y:S01]  /*9580*/  @!P6 FMUL R49, R49, R49 ;  /* 0x000000313131e220 */ /* 0x002fe20000400000 */
[----:B------:R-:W-:-:S05]  /*9590*/  FSETP.GEU.AND P6, PT, R26, -126, PT ;  /* 0xc2fc00001a00780b */ /* 0x000fca0003fce000 */
[----:B------:R-:W-:Y:S01]  /*95a0*/  @!P4 FMUL R64, R64, 0.5 ;  /* 0x3f0000004040c820 */ /* 0x000fe20000400000 */
[----:B------:R1:W4:Y:S01]  /*95b0*/  MUFU.EX2 R56, R79 ;  /* 0x0000004f00387308 */ /* 0x0003220000000800 */
[----:B--2---:R-:W-:Y:S01]  /*95c0*/  @!P5 FMUL R23, R23, R23 ;  /* 0x000000171717d220 */ /* 0x004fe20000400000 */
[----:B------:R-:W-:-:S05]  /*95d0*/  FSETP.GEU.AND P5, PT, R65, -126, PT ;  /* 0xc2fc00004100780b */ /* 0x000fca0003fae000 */
[----:B------:R-:W-:Y:S01]  /*95e0*/  @!P6 FMUL R26, R26, 0.5 ;  /* 0x3f0000001a1ae820 */ /* 0x000fe20000400000 */
[----:B------:R-:W2:Y:S01]  /*95f0*/  MUFU.EX2 R57, R64 ;  /* 0x0000004000397308 */ /* 0x000ea20000000800 */
[----:B---3--:R-:W-:Y:S01]  /*9600*/  @!P2 FMUL R60, R60, R60 ;  /* 0x0000003c3c3ca220 */ /* 0x008fe20000400000 */
[----:B------:R-:W-:Y:S01]  /*9610*/  FSETP.GEU.AND P2, PT, R83, -126, PT ;  /* 0xc2fc00005300780b */ /* 0x000fe20003f4e000 */
[----:B-1----:R-:W-:Y:S02]  /*9620*/  FADD R79, R34, R63 ;  /* 0x0000003f224f7221 */ /* 0x002fe40000000000 */
[----:B------:R-:W-:Y:S02]  /*9630*/  FADD R43, R75, R60 ;  /* 0x0000003c4b2b7221 */ /* 0x000fe40000000000 */
[----:B------:R-:W-:Y:S01]  /*9640*/  @!P5 FMUL R65, R65, 0.5 ;  /* 0x3f0000004141d820 */ /* 0x000fe20000400000 */
[----:B------:R1:W3:Y:S01]  /*9650*/  MUFU.EX2 R61, R26 ;  /* 0x0000001a003d7308 */ /* 0x0002e20000000800 */
[----:B----4-:R-:W-:-:S06]  /*9660*/  @!P3 FMUL R56, R56, R56 ;  /* 0x000000383838b220 */ /* 0x010fcc0000400000 */
[----:B------:R-:W-:Y:S01]  /*9670*/  @!P2 FMUL R83, R83, 0.5 ;  /* 0x3f0000005353a820 */ /* 0x000fe20000400000 */
[----:B------:R4:W5:Y:S01]  /*9680*/  MUFU.EX2 R68, R65 ;  /* 0x0000004100447308 */ /* 0x0009620000000800 */
[----:B-1----:R-:W-:Y:S01]  /*9690*/  FFMA R26, R72, UR18, -R74 ;  /* 0x00000012481a7c23 */ /* 0x002fe2000800084a */
[----:B--2---:R-:W-:Y:S01]  /*96a0*/  @!P4 FMUL R57, R57, R57 ;  /* 0x000000393939c220 */ /* 0x004fe20000400000 */
[----:B------:R-:W-:Y:S01]  /*96b0*/  FSETP.GEU.AND P4, PT, R73, -126, PT ;  /* 0xc2fc00004900780b */ /* 0x000fe20003f8e000 */
[----:B------:R-:W-:Y:S02]  /*96c0*/  FADD R74, R14, R55 ;  /* 0x000000370e4a7221 */ /* 0x000fe40000000000 */
[----:B------:R-:W-:Y:S02]  /*96d0*/  FSETP.GEU.AND P3, PT, R26, -126, PT ;  /* 0xc2fc00001a00780b */ /* 0x000fe40003f6e000 */
[----:B------:R-:W1:Y:S01]  /*96e0*/  MUFU.EX2 R72, R83 ;  /* 0x0000005300487308 */ /* 0x000e620000000800 */
[----:B----4-:R-:W-:Y:S01]  /*96f0*/  FADD R65, R33, R58 ;  /* 0x0000003a21417221 */ /* 0x010fe20000000000 */
[----:B---3--:R-:W-:Y:S01]  /*9700*/  @!P6 FMUL R61, R61, R61 ;  /* 0x0000003d3d3de220 */ /* 0x008fe20000400000 */
[----:B------:R-:W-:Y:S01]  /*9710*/  FSETP.GEU.AND P6, PT, R69, -126, PT ;  /* 0xc2fc00004500780b */ /* 0x000fe20003fce000 */
[----:B------:R-:W-:Y:S01]  /*9720*/  FADD R118, R74, R87 ;  /* 0x000000574a767221 */ /* 0x000fe20000000000 */
[----:B------:R-:W-:Y:S01]  /*9730*/  FADD R114, R8, R65 ;  /* 0x0000004108727221 */ /* 0x000fe20000000000 */
[----:B------:R-:W-:Y:S01]  /*9740*/  FADD R8, R10, R47 ;  /* 0x0000002f0a087221 */ /* 0x000fe20000000000 */
[----:B------:R-:W-:Y:S01]  /*9750*/  F2FP.BF16.F32.PACK_AB R33, R34, R33 ;  /* 0x000000212221723e */ /* 0x000fe200000010ff */
[----:B------:R-:W-:Y:S01]  /*9760*/  @!P4 FMUL R73, R73, 0.5 ;  /* 0x3f0000004949c820 */ /* 0x000fe20000400000 */
[----:B-----5:R-:W-:Y:S01]  /*9770*/  @!P5 FMUL R68, R68, R68 ;  /* 0x000000444444d220 */ /* 0x020fe20000400000 */
[----:B------:R-:W-:Y:S01]  /*9780*/  FSETP.GEU.AND P5, PT, R76, -126, PT ;  /* 0xc2fc00004c00780b */ /* 0x000fe20003fae000 */
[----:B------:R-:W-:Y:S01]  /*9790*/  @!P3 FMUL R26, R26, 0.5 ;  /* 0x3f0000001a1ab820 */ /* 0x000fe20000400000 */
[----:B------:R-:W-:Y:S01]  /*97a0*/  FADD R115, R8, R79 ;  /* 0x0000004f08737221 */ /* 0x000fe20000000000 */
[----:B------:R-:W-:Y:S01]  /*97b0*/  FADD R8, R27, R46 ;  /* 0x0000002e1b087221 */ /* 0x000fe20000000000 */
[----:B------:R-:W2:Y:S01]  /*97c0*/  MUFU.EX2 R73, R73 ;  /* 0x0000004900497308 */ /* 0x000ea20000000800 */
[----:B------:R-:W-:Y:S01]  /*97d0*/  FADD R79, R35, R62 ;  /* 0x0000003e234f7221 */ /* 0x000fe20000000000 */
[----:B------:R-:W-:Y:S01]  /*97e0*/  @!P6 FMUL R69, R69, 0.5 ;  /* 0x3f0000004545e820 */ /* 0x000fe20000400000 */
[----:B-1----:R-:W-:Y:S01]  /*97f0*/  @!P2 FMUL R72, R72, R72 ;  /* 0x000000484848a220 */ /* 0x002fe20000400000 */
[----:B------:R-:W-:Y:S01]  /*9800*/  FSETP.GEU.AND P2, PT, R80, -126, PT ;  /* 0xc2fc00005000780b */ /* 0x000fe20003f4e000 */
[----:B------:R-:W-:Y:S01]  /*9810*/  FADD R83, R37, R66 ;  /* 0x0000004225537221 */ /* 0x000fe20000000000 */
[----:B------:R-:W-:Y:S01]  /*9820*/  FADD R116, R8, R79 ;  /* 0x0000004f08747221 */ /* 0x000fe20000000000 */
[----:B------:R-:W-:Y:S01]  /*9830*/  FADD R79, R36, R67 ;  /* 0x00000043244f7221 */ /* 0x000fe20000000000 */
[----:B------:R1:W3:Y:S01]  /*9840*/  MUFU.EX2 R64, R26 ;  /* 0x0000001a00407308 */ /* 0x0002e20000000800 */
[----:B------:R-:W-:Y:S01]  /*9850*/  @!P5 FMUL R76, R76, 0.5 ;  /* 0x3f0000004c4cd820 */ /* 0x000fe20000400000 */
[----:B------:R-:W-:Y:S01]  /*9860*/  FADD R115, R115, R118 ;  /* 0x0000007673737221 */ /* 0x000fe20000000000 */
[----:B------:R-:W-:-:S02]  /*9870*/  F2FP.BF16.F32.PACK_AB R34, R45, R82 ;  /* 0x000000522d22723e */ /* 0x000fc400000010ff */
[----:B------:R-:W-:Y:S02]  /*9880*/  F2FP.BF16.F32.PACK_AB R35, R36, R35 ;  /* 0x000000232423723e */ /* 0x000fe400000010ff */
[----:B------:R-:W-:Y:S01]  /*9890*/  F2FP.BF16.F32.PACK_AB R37, R38, R37 ;  /* 0x000000252625723e */ /* 0x000fe200000010ff */
[----:B------:R4:W5:Y:S01]  /*98a0*/  MUFU.EX2 R9, R76 ;  /* 0x0000004c00097308 */ /* 0x0009620000000800 */
[----:B------:R-:W-:Y:S01]  /*98b0*/  @!P2 FMUL R80, R80, 0.5 ;  /* 0x3f0000005050a820 */ /* 0x000fe20000400000 */
[----:B--2---:R-:W-:Y:S01]  /*98c0*/  @!P4 FMUL R73, R73, R73 ;  /* 0x000000494949c220 */ /* 0x004fe20000400000 */
[----:B------:R-:W-:Y:S01]  /*98d0*/  FSETP.GEU.AND P4, PT, R77, -126, PT ;  /* 0xc2fc00004d00780b */ /* 0x000fe20003f8e000 */
[----:B-1----:R-:W-:Y:S01]  /*98e0*/  FADD R26, R29, R50 ;  /* 0x000000321d1a7221 */ /* 0x002fe20000000000 */
[----:B------:R-:W-:Y:S02]  /*98f0*/  F2FP.BF16.F32.PACK_AB R36, R49, R48 ;  /* 0x000000303124723e */ /* 0x000fe400000010ff */
[----:B------:R-:W-:Y:S01]  /*9900*/  F2FP.BF16.F32.PACK_AB R38, R53, R52 ;  /* 0x000000343526723e */ /* 0x000fe200000010ff */
[----:B------:R1:W2:Y:S01]  /*9910*/  MUFU.EX2 R65, R80 ;  /* 0x0000005000417308 */ /* 0x0002a20000000800 */
[----:B---3--:R-:W-:Y:S01]  /*9920*/  @!P3 FMUL R64, R64, R64 ;  /* 0x000000404040b220 */ /* 0x008fe20000400000 */
[----:B------:R-:W-:Y:S01]  /*9930*/  FSETP.GEU.AND P3, PT, R81, -126, PT ;  /* 0xc2fc00005100780b */ /* 0x000fe20003f6e000 */
[----:B----4-:R-:W-:Y:S01]  /*9940*/  FADD R76, R20, R59 ;  /* 0x0000003b144c7221 */ /* 0x010fe20000000000 */
[----:B------:R-:W-:Y:S01]  /*9950*/  FADD R119, R26, R83 ;  /* 0x000000531a777221 */ /* 0x000fe20000000000 */
[----:B------:R-:W-:Y:S01]  /*9960*/  FADD R26, R31, R54 ;  /* 0x000000361f1a7221 */ /* 0x000fe20000000000 */
[----:B------:R-:W-:Y:S01]  /*9970*/  FADD R83, R39, R70 ;  /* 0x0000004627537221 */ /* 0x000fe20000000000 */
[----:B------:R-:W-:Y:S01]  /*9980*/  F2FP.BF16.F32.PACK_AB R39, R40, R39 ;  /* 0x000000272827723e */ /* 0x000fe200000010ff */
[----:B------:R-:W3:Y:S01]  /*9990*/  MUFU.EX2 R69, R69 ;  /* 0x0000004500457308 */ /* 0x000ee20000000800 */
[----:B-----5:R-:W-:Y:S01]  /*99a0*/  @!P5 FMUL R9, R9, R9 ;  /* 0x000000090909d220 */ /* 0x020fe20000400000 */
[----:B------:R-:W-:Y:S01]  /*99b0*/  FSETP.GEU.AND P5, PT, R84, -126, PT ;  /* 0xc2fc00005400780b */ /* 0x000fe20003fae000 */
[----:B------:R-:W-:Y:S01]  /*99c0*/  @!P4 FMUL R77, R77, 0.5 ;  /* 0x3f0000004d4dc820 */ /* 0x000fe20000400000 */
[----:B------:R-:W-:Y:S01]  /*99d0*/  FADD R121, R26, R83 ;  /* 0x000000531a797221 */ /* 0x000fe20000000000 */
[----:B------:R-:W-:Y:S01]  /*99e0*/  FADD R26, R12, R51 ;  /* 0x000000330c1a7221 */ /* 0x000fe20000000000 */
[----:B-1----:R-:W-:Y:S01]  /*99f0*/  FADD R80, R44, R73 ;  /* 0x000000492c507221 */ /* 0x002fe20000000000 */
[----:B------:R-:W-:Y:S01]  /*9a00*/  @!P3 FMUL R81, R81, 0.5 ;  /* 0x3f0000005151b820 */ /* 0x000fe20000400000 */
[----:B------:R-:W1:Y:S01]  /*9a10*/  MUFU.EX2 R8, R77 ;  /* 0x0000004d00087308 */ /* 0x000e620000000800 */
[----:B--2---:R-:W-:Y:S01]  /*9a20*/  @!P2 FMUL R65, R65, R65 ;  /* 0x000000414141a220 */ /* 0x004fe20000400000 */
[----:B------:R-:W-:Y:S01]  /*9a30*/  FSETP.GEU.AND P2, PT, R85, -126, PT ;  /* 0xc2fc00005500780b */ /* 0x000fe20003f4e000 */
[----:B------:R-:W-:Y:S01]  /*9a40*/  FADD R117, R26, R79 ;  /* 0x0000004f1a757221 */ /* 0x000fe20000000000 */
[----:B------:R-:W-:Y:S01]  /*9a50*/  FADD R79, R32, R57 ;  /* 0x00000039204f7221 */ /* 0x000fe20000000000 */
[----:B------:R-:W-:Y:S01]  /*9a60*/  FADD R86, R48, R65 ;  /* 0x0000004130567221 */ /* 0x000fe20000000000 */
[----:B------:R-:W-:Y:S01]  /*9a70*/  FADD R26, R24, R23 ;  /* 0x00000017181a7221 */ /* 0x000fe20000000000 */
[----:B------:R-:W-:Y:S01]  /*9a80*/  @!P5 FMUL R84, R84, 0.5 ;  /* 0x3f0000005454d820 */ /* 0x000fe20000400000 */
[----:B------:R2:W4:Y:S01]  /*9a90*/  MUFU.EX2 R74, R81 ;  /* 0x00000051004a7308 */ /* 0x0005220000000800 */
[----:B---3--:R-:W-:Y:S01]  /*9aa0*/  @!P6 FMUL R69, R69, R69 ;  /* 0x000000454545e220 */ /* 0x008fe20000400000 */
[----:B------:R-:W-:Y:S01]  /*9ab0*/  FSETP.GEU.AND P6, PT, R30, -126, PT ;  /* 0xc2fc00001e00780b */ /* 0x000fe20003fce000 */
[----:B------:R-:W-:Y:S01]  /*9ac0*/  FADD R112, R79, R86 ;  /* 0x000000564f707221 */ /* 0x000fe20000000000 */
[----:B------:R-:W-:Y:S01]  /*9ad0*/  FADD R86, R43, R80 ;  /* 0x000000502b567221 */ /* 0x000fe20000000000 */
[----:B------:R-:W-:Y:S01]  /*9ae0*/  FADD R43, R15, R68 ;  /* 0x000000440f2b7221 */ /* 0x000fe20000000000 */
[----:B------:R-:W-:Y:S01]  /*9af0*/  FADD R79, R82, R9 ;  /* 0x00000009524f7221 */ /* 0x000fe20000000000 */
[----:B------:R-:W-:Y:S01]  /*9b00*/  @!P2 FMUL R85, R85, 0.5 ;  /* 0x3f0000005555a820 */ /* 0x000fe20000400000 */
[----:B------:R-:W3:Y:S01]  /*9b10*/  MUFU.EX2 R77, R84 ;  /* 0x00000054004d7308 */ /* 0x000ee20000000800 */
[----:B--2---:R-:W-:Y:S01]  /*9b20*/  FADD R81, R40, R11 ;  /* 0x0000000b28517221 */ /* 0x004fe20000000000 */
[----:B-1----:R-:W-:Y:S01]  /*9b30*/  @!P4 FMUL R8, R8, R8 ;  /* 0x000000080808c220 */ /* 0x002fe20000400000 */
[----:B------:R-:W-:Y:S01]  /*9b40*/  FADD R114, R114, R119 ;  /* 0x0000007772727221 */ /* 0x000fe20000000000 */
[----:B------:R-:W-:Y:S01]  /*9b50*/  FADD R121, R116, R121 ;  /* 0x0000007974797221 */ /* 0x000fe20000000000 */
[----:B------:R-:W-:Y:S01]  /*9b60*/  FADD R120, R76, R81 ;  /* 0x000000514c787221 */ /* 0x000fe20000000000 */
[----:B------:R-:W-:Y:S01]  /*9b70*/  FADD R81, R41, R64 ;  /* 0x0000004029517221 */ /* 0x000fe20000000000 */
[----:B------:R-:W-:Y:S01]  /*9b80*/  @!P6 FMUL R30, R30, 0.5 ;  /* 0x3f0000001e1ee820 */ /* 0x000fe20000400000 */
[----:B------:R1:W2:Y:S01]  /*9b90*/  MUFU.EX2 R76, R85 ;  /* 0x00000055004c7308 */ /* 0x0002a20000000800 */
[----:B----4-:R-:W-:Y:S01]  /*9ba0*/  @!P3 FMUL R74, R74, R74 ;  /* 0x0000004a4a4ab220 */ /* 0x010fe20000400000 */
[----:B------:R-:W-:Y:S01]  /*9bb0*/  FSETP.GEU.AND P3, PT, R113, -126, PT ;  /* 0xc2fc00007100780b */ /* 0x000fe20003f6e000 */
[----:B------:R-:W-:Y:S01]  /*9bc0*/  FADD R83, R26, R81 ;  /* 0x000000511a537221 */ /* 0x000fe20000000000 */
[----:B------:R-:W-:Y:S01]  /*9bd0*/  FADD R26, R28, R61 ;  /* 0x0000003d1c1a7221 */ /* 0x000fe20000000000 */
[----:B------:R-:W-:Y:S01]  /*9be0*/  FADD R80, R49, R74 ;  /* 0x0000004a31507221 */ /* 0x000fe20000000000 */
[----:B------:R-:W-:Y:S01]  /*9bf0*/  FADD R81, R45, R8 ;  /* 0x000000082d517221 */ /* 0x000fe20000000000 */
[----:B------:R-:W-:Y:S01]  /*9c00*/  FADD R83, R83, R112 ;  /* 0x0000007053537221 */ /* 0x000fe20000000000 */
[----:B------:R-:W4:Y:S01]  /*9c10*/  MUFU.EX2 R30, R30 ;  /* 0x0000001e001e7308 */ /* 0x000f220000000800 */
[----:B---3--:R-:W-:Y:S01]  /*9c20*/  @!P5 FMUL R77, R77, R77 ;  /* 0x0000004d4d4dd220 */ /* 0x008fe20000400000 */
[----:B------:R-:W-:Y:S01]  /*9c30*/  FADD R87, R43, R80 ;  /* 0x000000502b577221 */ /* 0x000fe20000000000 */
[----:B-1----:R-:W-:Y:S01]  /*9c40*/  FADD R85, R26, R79 ;  /* 0x0000004f1a557221 */ /* 0x002fe20000000000 */
[----:B------:R-:W-:Y:S01]  /*9c50*/  FADD R43, R13, R72 ;  /* 0x000000480d2b7221 */ /* 0x000fe20000000000 */
[----:B------:R-:W-:Y:S01]  /*9c60*/  FADD R80, R52, R77 ;  /* 0x0000004d34507221 */ /* 0x000fe20000000000 */
[----:B------:R-:W-:Y:S01]  /*9c70*/  FADD R26, R21, R56 ;  /* 0x00000038151a7221 */ /* 0x000fe20000000000 */
[----:B------:R-:W-:Y:S01]  /*9c80*/  FADD R79, R78, R69 ;  /* 0x000000454e4f7221 */ /* 0x000fe20000000000 */
[----:B------:R-:W-:Y:S01]  /*9c90*/  @!P3 FMUL R113, R113, 0.5 ;  /* 0x3f0000007171b820 */ /* 0x000fe20000400000 */
[----:B--2---:R-:W-:Y:S01]  /*9ca0*/  @!P2 FMUL R76, R76, R76 ;  /* 0x0000004c4c4ca220 */ /* 0x004fe20000400000 */
[----:B------:R-:W-:Y:S01]  /*9cb0*/  FADD R80, R43, R80 ;  /* 0x000000502b507221 */ /* 0x000fe20000000000 */
[----:B------:R-:W-:Y:S01]  /*9cc0*/  FADD R26, R26, R81 ;  /* 0x000000511a1a7221 */ /* 0x000fe20000000000 */
[----:B------:R-:W-:Y:S01]  /*9cd0*/  FADD R86, R86, R87 ;  /* 0x0000005756567221 */ /* 0x000fe20000000000 */
[----:B------:R-:W-:Y:S01]  /*9ce0*/  FADD R84, R53, R76 ;  /* 0x0000004c35547221 */ /* 0x000fe20000000000 */
[----:B------:R-:W1:Y:S01]  /*9cf0*/  MUFU.EX2 R113, R113 ;  /* 0x0000007100717308 */ /* 0x000e620000000800 */
[----:B------:R-:W-:Y:S01]  /*9d00*/  FADD R80, R85, R80 ;  /* 0x0000005055507221 */ /* 0x000fe20000000000 */
[----:B------:R-:W-:Y:S01]  /*9d10*/  FADD R120, R117, R120 ;  /* 0x0000007875787221 */ /* 0x000fe20000000000 */
[----:B------:R-:W-:Y:S01]  /*9d20*/  FADD R79, R79, R84 ;  /* 0x000000544f4f7221 */ /* 0x000fe20000000000 */
[----:B----4-:R-:W-:Y:S01]  /*9d30*/  @!P6 FMUL R30, R30, R30 ;  /* 0x0000001e1e1ee220 */ /* 0x010fe20000400000 */
[----:B------:R-:W-:Y:S01]  /*9d40*/  FADD R80, R83, R80 ;  /* 0x0000005053507221 */ /* 0x000fe20000000000 */
[----:B------:R-:W-:Y:S01]  /*9d50*/  FADD R114, R114, R121 ;  /* 0x0000007972727221 */ /* 0x000fe20000000000 */
[----:B------:R-:W-:Y:S01]  /*9d60*/  FADD R79, R26, R79 ;  /* 0x0000004f1a4f7221 */ /* 0x000fe20000000000 */
[----:B------:R-:W-:Y:S01]  /*9d70*/  FADD R115, R115, R120 ;  /* 0x0000007873737221 */ /* 0x000fe20000000000 */
[----:B------:R-:W-:Y:S01]  /*9d80*/  F2FP.BF16.F32.PACK_AB R26, R21, R28 ;  /* 0x0000001c151a723e */ /* 0x000fe200000010ff */
[----:B------:R-:W-:Y:S01]  /*9d90*/  FMUL R104, R104, R30 ;  /* 0x0000001e68687220 */ /* 0x000fe20000400000 */
[----:B------:R-:W-:Y:S01]  /*9da0*/  FADD R79, R86, R79 ;  /* 0x0000004f564f7221 */ /* 0x000fe20000000000 */
[----:B------:R-:W-:Y:S01]  /*9db0*/  FADD R114, R114, R115 ;  /* 0x0000007372727221 */ /* 0x000fe20000000000 */
[----:B------:R-:W-:Y:S01]  /*9dc0*/  F2FP.BF16.F32.PACK_AB R28, R15, R32 ;  /* 0x000000200f1c723e */ /* 0x000fe200000010ff */
[----:B------:R-:W-:Y:S01]  /*9dd0*/  FMUL R105, R105, R30 ;  /* 0x0000001e69697220 */ /* 0x000fe20000400000 */
[----:B------:R-:W-:Y:S01]  /*9de0*/  FADD R79, R80, R79 ;  /* 0x0000004f504f7221 */ /* 0x000fe20000000000 */
[----:B------:R-:W-:Y:S01]  /*9df0*/  F2FP.BF16.F32.PACK_AB R32, R44, R41 ;  /* 0x000000292c20723e */ /* 0x000fe200000010ff */
[----:B-1----:R-:W-:Y:S01]  /*9e00*/  @!P3 FMUL R113, R113, R113 ;  /* 0x000000717171b220 */ /* 0x002fe20000400000 */
[----:B------:R-:W-:Y:S01]  /*9e10*/  F2FP.BF16.F32.PACK_AB R41, R47, R42 ;  /* 0x0000002a2f29723e */ /* 0x000fe200000010ff */
[----:B------:R-:W-:Y:S01]  /*9e20*/  FFMA R3, R30, R3, R79 ;  /* 0x000000031e037223 */ /* 0x000fe2000000004f */
[----:B------:R-:W-:Y:S01]  /*9e30*/  SHF.L.U32 R79, R18, 0x1f, RZ ;  /* 0x0000001f124f7819 */ /* 0x000fe200000006ff */
[-C--:B------:R-:W-:Y:S01]  /*9e40*/  FMUL R108, R108, R30.reuse ;  /* 0x0000001e6c6c7220 */ /* 0x080fe20000400000 */
[-C--:B------:R-:W-:Y:S01]  /*9e50*/  FMUL R109, R109, R30.reuse ;  /* 0x0000001e6d6d7220 */ /* 0x080fe20000400000 */
[-C--:B------:R-:W-:Y:S01]  /*9e60*/  FMUL R96, R96, R30.reuse ;  /* 0x0000001e60607220 */ /* 0x080fe20000400000 */
[----:B------:R1:W2:Y:S01]  /*9e70*/  SYNCS.PHASECHK.TRANS64.TRYWAIT P2, [UR6+0x14200], R79 ;  /* 0x0142004fff0075a7 */ /* 0x0002a20008040146 */
[-C--:B------:R-:W-:Y:S01]  /*9e80*/  FMUL R97, R97, R30.reuse ;  /* 0x0000001e61617220 */ /* 0x080fe20000400000 */
[-C--:B------:R-:W-:Y:S01]  /*9e90*/  FMUL R100, R100, R30.reuse ;  /* 0x0000001e64647220 */ /* 0x080fe20000400000 */
[-C--:B------:R-:W-:Y:S01]  /*9ea0*/  FMUL R101, R101, R30.reuse ;  /* 0x0000001e65657220 */ /* 0x080fe20000400000 */
[-C--:B------:R-:W-:Y:S01]  /*9eb0*/  FMUL R88, R88, R30.reuse ;  /* 0x0000001e58587220 */ /* 0x080fe20000400000 */
[-C--:B------:R-:W-:Y:S01]  /*9ec0*/  FMUL R89, R89, R30.reuse ;  /* 0x0000001e59597220 */ /* 0x080fe20000400000 */
[-C--:B------:R-:W-:Y:S01]  /*9ed0*/  FMUL R92, R92, R30.reuse ;  /* 0x0000001e5c5c7220 */ /* 0x080fe20000400000 */
[----:B------:R-:W-:Y:S01]  /*9ee0*/  FMUL R93, R93, R30 ;  /* 0x0000001e5d5d7220 */ /* 0x000fe20000400000 */
[----:B------:R-:W-:Y:S01]  /*9ef0*/  F2FP.BF16.F32.PACK_AB R43, R51, R46 ;  /* 0x0000002e332b723e */ /* 0x000fe200000010ff */
[----:B------:R-:W-:Y:S01]  /*9f00*/  FFMA R0, R113, R0, R114 ;  /* 0x0000000071007223 */ /* 0x000fe20000000072 */
[----:B------:R-:W-:Y:S01]  /*9f10*/  F2FP.BF16.F32.PACK_AB R45, R55, R50 ;  /* 0x00000032372d723e */ /* 0x000fe200000010ff */
[-C--:B------:R-:W-:Y:S01]  /*9f20*/  FMUL R106, R106, R113.reuse ;  /* 0x000000716a6a7220 */ /* 0x080fe20000400000 */
        /* <DEDUP_REMOVED lines=27> */
[----:B------:R-:W-:Y:S01]  /*a0e0*/  F2FP.BF16.F32.PACK_AB R54, R76, R77 ;  /* 0x0000004d4c36723e */ /* 0x000fe200000010ff */
[----:B-12---:R-:W-:Y:S06]  /*a0f0*/  @!P0 BRA `(.L_x_41) ;  /* 0x0000000000048947 */ /* 0x006fec0003800000 */
[----:B------:R-:W-:Y:S01]  /*a100*/  BPT.TRAP 0x1 ;  /* 0x000000040000795c */ /* 0x000fe20000300000 */
.L_x_41:
[----:B------:R-:W-:Y:S05]  /*a110*/  @P2 BRA `(.L_x_42) ;  /* 0x0000000000082947 */ /* 0x000fea0003800000 */
[----:B------:R-:W1:Y:S02]  /*a120*/  SYNCS.PHASECHK.TRANS64.TRYWAIT P2, [UR6+0x14200], R79 ;  /* 0x0142004fff0075a7 */ /* 0x000e640008040146 */
[----:B-1----:R-:W-:Y:S05]  /*a130*/  @!P2 BRA `(.L_x_43) ;  /* 0x0000003c00c0a947 */ /* 0x002fea0003800000 */
.L_x_42:
        /* <DEDUP_REMOVED lines=140> */
.L_x_44:
[----:B------:R-:W-:-:S04]  /*aa00*/  ULEA UR6, UR17, UR45, 0x3 ;  /* 0x0000002d11067291 */ /* 0x000fc8000f8e183f */
[----:B------:R-:W-:-:S04]  /*aa10*/  UIADD3 UR6, UR6, 0x14228, URZ ;  /* 0x0001422806067890 */ /* 0x000fc8000fffe03f */
[----:B------:R-:W-:-:S09]  /*aa20*/  UPRMT UR6, URZ, 0x654, UR6 ;  /* 0x000006543f067896 */ /* 0x000fd20008000006 */
[----:B------:R-:W-:Y:S01]  /*aa30*/  SYNCS.ARRIVE.TRANS64.RED.A1T0 RZ, [UR6], RZ ;  /* 0x000000ffffff79a7 */ /* 0x000fe20008100406 */
[----:B------:R-:W-:Y:S05]  /*aa40*/  @P1 BRA `(.L_x_45) ;  /* 0x0000000000041947 */ /* 0x000fea0003800000 */
[----:B------:R-:W-:Y:S01]  /*aa50*/  BPT.TRAP 0x1 ;  /* 0x000000040000795c */ /* 0x000fe20000300000 */
.L_x_45:
[----:B------:R-:W-:-:S04]  /*aa60*/  UIADD3 UR17, UR17, 0x1, URZ ;  /* 0x0000000111117890 */ /* 0x000fc8000fffe03f */
[----:B------:R-:W-:-:S04]  /*aa70*/  UISETP.NE.AND UP0, UPT, UR17, 0x5, UPT ;  /* 0x000000051100788c */ /* 0x000fc8000bf05270 */
[----:B------:R-:W-:Y:S01]  /*aa80*/  USEL UR17, UR17, URZ, UP0 ;  /* 0x0000003f11117287 */ /* 0x000fe20008000000 */
[----:B------:R-:W-:Y:S11]  /*aa90*/  @!P0 BRA `(.L_x_46) ;  /* 0x0000000000048947 */ /* 0x000ff60003800000 */
[----:B------:R-:W-:Y:S01]  /*aaa0*/  BPT.TRAP 0x1 ;  /* 0x000000040000795c */ /* 0x000fe20000300000 */
.L_x_46:
[----:B------:R-:W-:-:S04]  /*aab0*/  ULEA UR6, UR17, UR45, 0x3 ;  /* 0x0000002d11067291 */ /* 0x000fc8000f8e183f */
[----:B------:R-:W-:-:S04]  /*aac0*/  UIADD3 UR6, UR6, 0x14228, URZ ;  /* 0x0001422806067890 */ /* 0x000fc8000fffe03f */
[----:B------:R-:W-:-:S09]  /*aad0*/  UPRMT UR6, URZ, 0x654, UR6 ;  /* 0x000006543f067896 */ /* 0x000fd20008000006 */
[----:B------:R-:W-:Y:S01]  /*aae0*/  SYNCS.ARRIVE.TRANS64.RED.A1T0 RZ, [UR6], RZ ;  /* 0x000000ffffff79a7 */ /* 0x000fe20008100406 */
[----:B------:R-:W-:Y:S05]  /*aaf0*/  @P1 BRA `(.L_x_47) ;  /* 0x0000000000041947 */ /* 0x000fea0003800000 */
[----:B------:R-:W-:Y:S01]  /*ab00*/  BPT.TRAP 0x1 ;  /* 0x000000040000795c */ /* 0x000fe20000300000 */
.L_x_47:
[----:B------:R-:W-:Y:S01]  /*ab10*/  UIADD3 UR10, UR10, 0x1, URZ ;  /* 0x000000010a0a7890 */ /* 0x000fe2000fffe03f */
[C---:B------:R-:W-:Y:S01]  /*ab20*/  ISETP.GT.AND P2, PT, R7.reuse, 0x1, PT ;  /* 0x000000010700780c */ /* 0x040fe20003f44270 */
[----:B------:R-:W-:Y:S01]  /*ab30*/  UIADD3 UR17, UR17, 0x1, URZ ;  /* 0x0000000111117890 */ /* 0x000fe2000fffe03f */
[----:B------:R-:W-:Y:S01]  /*ab40*/  VIADD R7, R7, 0xffffffff ;  /* 0xffffffff07077836 */ /* 0x000fe20000000000 */
[----:B------:R-:W-:Y:S01]  /*ab50*/  UISETP.NE.AND UP1, UPT, UR10, 0x5, UPT ;  /* 0x000000050a00788c */ /* 0x000fe2000bf25270 */
[----:B------:R-:W-:Y:S01]  /*ab60*/  IADD3 R5, R5, 0x80, RZ ;  /* 0x0000008005057810 */ /* 0x000fe20007ffe0ff */
[----:B------:R-:W-:Y:S01]  /*ab70*/  UISETP.NE.AND UP0, UPT, UR17, 0x5, UPT ;  /* 0x000000051100788c */ /* 0x000fe2000bf05270 */
[----:B------:R-:W-:Y:S01]  /*ab80*/  IMAD.MOV.U32 R9, RZ, RZ, R4 ;  /* 0x000000ffff097224 */ /* 0x000fe200078e0004 */
[----:B------:R-:W-:Y:S01]  /*ab90*/  USEL UR6, URZ, 0x1, UP1 ;  /* 0x000000013f067887 */ /* 0x000fe20008800000 */
[----:B-1----:R-:W-:Y:S01]  /*aba0*/  IMAD.MOV.U32 R8, RZ, RZ, R6 ;  /* 0x000000ffff087224 */ /* 0x002fe200078e0006 */
[----:B------:R-:W-:-:S02]  /*abb0*/  USEL UR17, UR17, URZ, UP0 ;  /* 0x0000003f11117287 */ /* 0x000fc40008000000 */
[----:B------:R-:W-:Y:S02]  /*abc0*/  USEL UR53, UR10, URZ, UP1 ;  /* 0x0000003f0a357287 */ /* 0x000fe40008800000 */
[----:B------:R-:W-:Y:S01]  /*abd0*/  LOP3.LUT R18, R18, UR6, RZ, 0x3c, !PT ;  /* 0x0000000612127c12 */ /* 0x000fe2000f8e3cff */
[----:B------:R-:W-:Y:S09]  /*abe0*/  @P2 BRA `(.L_x_48) ;  /* 0xffffffc800542947 */ /* 0x000ff2000383ffff */
.L_x_37:
[----:B------:R-:W-:-:S04]  /*abf0*/  ULOP3.LUT UR4, UR38, 0x1, URZ, 0xfc, !UPT ;  /* 0x0000000126047892 */ /* 0x000fc8000f8efc3f */
[----:B------:R-:W-:-:S06]  /*ac00*/  UISETP.NE.AND UP0, UPT, UR4, 0x3, UPT ;  /* 0x000000030400788c */ /* 0x000fcc000bf05270 */
[----:B------:R-:W-:-:S13]  /*ac10*/  PLOP3.LUT P2, PT, PT, PT, UP0, 0x80, 0x0 ;  /* 0x000000000000781c */ /* 0x000fda0003f4f008 */
[----:B------:R-:W-:Y:S05]  /*ac20*/  @!P2 BRA `(.L_x_49) ;  /* 0x000000000004a947 */ /* 0x000fea0003800000 */
[----:B------:R-:W-:Y:S01]  /*ac30*/  BPT.TRAP 0x1 ;  /* 0x000000040000795c */ /* 0x000fe20000300000 */
.L_x_49:
[----:B------:R-:W-:Y:S02]  /*ac40*/  UISETP.GT.U32.AND UP0, UPT, UR38, 0x1, UPT ;  /* 0x000000012600788c */ /* 0x000fe4000bf04070 */
[----:B------:R-:W-:-:S04]  /*ac50*/  ULEA UR4, UR36, UR45, 0x3 ;  /* 0x0000002d24047291 */ /* 0x000fc8000f8e183f */
[----:B------:R-:W-:Y:S01]  /*ac60*/  UIADD3 UR4, UR4, 0x14260, URZ ;  /* 0x0001426004047890 */ /* 0x000fe2000fffe03f */
[----:B------:R-:W-:-:S03]  /*ac70*/  PLOP3.LUT P2, PT, PT, PT, UP0, 0x80, 0x0 ;  /* 0x000000000000781c */ /* 0x000fc60003f4f008 */
[----:B------:R-:W-:-:S09]  /*ac80*/  UPRMT UR4, URZ, 0x654, UR4 ;  /* 0x000006543f047896 */ /* 0x000fd20008000004 */
[----:B------:R-:W-:Y:S01]  /*ac90*/  SYNCS.ARRIVE.TRANS64.RED.A1T0 RZ, [UR4], RZ ;  /* 0x000000ffffff79a7 */ /* 0x000fe20008100404 */
[----:B------:R-:W-:Y:S05]  /*aca0*/  @P2 BRA `(.L_x_50) ;  /* 0x0000000000042947 */ /* 0x000fea0003800000 */
[----:B------:R-:W-:Y:S01]  /*acb0*/  BPT.TRAP 0x1 ;  /* 0x000000040000795c */ /* 0x000fe20000300000 */
.L_x_50:
[----:B------:R-:W-:Y:S05]  /*acc0*/  @!P0 BRA `(.L_x_51) ;  /* 0x0000000000048947 */ /* 0x000fea0003800000 */
[----:B------:R-:W-:Y:S01]  /*acd0*/  BPT.TRAP 0x1 ;  /* 0x000000040000795c */ /* 0x000fe20000300000 */
.L_x_51:
[----:B------:R-:W-:-:S04]  /*ace0*/  ULEA UR17, UR17, UR45, 0x3 ;  /* 0x0000002d11117291 */ /* 0x000fc8000f8e183f */
[----:B------:R-:W-:-:S04]  /*acf0*/  UIADD3 UR17, UR17, 0x14228, URZ ;  /* 0x0001422811117890 */ /* 0x000fc8000fffe03f */
[----:B------:R-:W-:-:S09]  /*ad00*/  UPRMT UR17, URZ, 0x654, UR17 ;  /* 0x000006543f117896 */ /* 0x000fd20008000011 */
[----:B------:R-:W-:Y:S01]  /*ad10*/  SYNCS.ARRIVE.TRANS64.RED.A1T0 RZ, [UR17], RZ ;  /* 0x000000ffffff79a7 */ /* 0x000fe20008100411 */
[----:B------:R-:W-:Y:S05]  /*ad20*/  @P1 BRA `(.L_x_52) ;  /* 0x0000000000041947 */ /* 0x000fea0003800000 */
[----:B------:R-:W-:Y:S01]  /*ad30*/  BPT.TRAP 0x1 ;  /* 0x000000040000795c */ /* 0x000fe20000300000 */
.L_x_52:
[----:B------:R-:W1:Y:S01]  /*ad40*/  SHFL.BFLY PT, R8, R3, 0x1, 0x1f ;  /* 0x0c201f0003087f89 */ /* 0x000e6200000e0000 */
[----:B------:R-:W-:Y:S01]  /*ad50*/  BSSY B0, `(.L_x_53) ;  /* 0x0000023000007945 */ /* 0x000fe20003800000 */
[----:B------:R-:W-:Y:S01]  /*ad60*/  IMAD.MOV.U32 R10, RZ, RZ, 0x3f800000 ;  /* 0x3f800000ff0a7424 */ /* 0x000fe200078e00ff */
[----:B------:R-:W-:Y:S01]  /*ad70*/  MOV R11, 0x7f800000 ;  /* 0x7f800000000b7802 */ /* 0x000fe20000000f00 */
[----:B------:R-:W2:Y:S01]  /*ad80*/  SHFL.BFLY PT, R5, R0, 0x1, 0x1f ;  /* 0x0c201f0000057f89 */ /* 0x000ea200000e0000 */
[----:B------:R-:W-:Y:S02]  /*ad90*/  IMAD.MOV.U32 R9, RZ, RZ, 0x3f800000 ;  /* 0x3f800000ff097424 */ /* 0x000fe400078e00ff */
[----:B-1----:R-:W-:Y:S01]  /*ada0*/  FADD R8, R8, R3 ;  /* 0x0000000308087221 */ /* 0x002fe20000000000 */
[----:B--2---:R-:W-:-:S04]  /*adb0*/  FADD R15, R5, R0 ;  /* 0x00000000050f7221 */ /* 0x004fc80000000000 */
[----:B------:R-:W1:Y:S04]  /*adc0*/  SHFL.BFLY PT, R7, R8, 0x2, 0x1f ;  /* 0x0c401f0008077f89 */ /* 0x000e6800000e0000 */
[----:B------:R-:W2:Y:S01]  /*add0*/  SHFL.BFLY PT, R20, R15, 0x2, 0x1f ;  /* 0x0c401f000f147f89 */ /* 0x000ea200000e0000 */
[C---:B-1----:R-:W-:Y:S01]  /*ade0*/  FSETP.NE.AND P0, PT, R8.reuse, -R7, PT ;  /* 0x800000070800720b */ /* 0x042fe20003f05000 */
[----:B------:R-:W-:Y:S01]  /*adf0*/  FADD R3, R8, R7 ;  /* 0x0000000708037221 */ /* 0x000fe20000000000 */
[----:B------:R-:W-:Y:S01]  /*ae00*/  MOV R7, 0x7f800000 ;  /* 0x7f80000000077802 */ /* 0x000fe20000000f00 */
[----:B--2---:R-:W-:-:S10]  /*ae10*/  FADD R5, R15, R20 ;  /* 0x000000140f057221 */ /* 0x004fd40000000000 */
[----:B------:R-:W-:Y:S05]  /*ae20*/  @!P0 BRA `(.L_x_54) ;  /* 0x0000000000548947 */ /* 0x000fea0003800000 */
[----:B------:R-:W-:Y:S01]  /*ae30*/  VIADD R0, R3, 0x1800000 ;  /* 0x0180000003007836 */ /* 0x000fe20000000000 */
[----:B------:R-:W-:Y:S04]  /*ae40*/  BSSY B1, `(.L_x_55) ;  /* 0x000000c000017945 */ /* 0x000fe80003800000 */
[----:B------:R-:W-:-:S04]  /*ae50*/  LOP3.LUT R0, R0, 0x7f800000, RZ, 0xc0, !PT ;  /* 0x7f80000000007812 */ /* 0x000fc800078ec0ff */
[----:B------:R-:W-:-:S13]  /*ae60*/  ISETP.GT.U32.AND P0, PT, R0, 0x1ffffff, PT ;  /* 0x01ffffff0000780c */ /* 0x000fda0003f04070 */
[----:B------:R-:W-:Y:S05]  /*ae70*/  @P0 BRA `(.L_x_56) ;  /* 0x0000000000100947 */ /* 0x000fea0003800000 */
[----:B------:R-:W-:-:S07]  /*ae80*/  MOV R14, 0xaea0 ;  /* 0x0000aea0000e7802 */ /* 0x000fce0000000f00 */
[----:B------:R-:W-:Y:S05]  /*ae90*/  CALL.REL.NOINC `($__internal_0_$__cuda_sm20_rcp_rn_f32_slowpath) ;  /* 0x0000003400787944 */ /* 0x000fea0003c00000 */
[----:B------:R-:W-:Y:S01]  /*aea0*/  IMAD.MOV.U32 R9, RZ, RZ, R0 ;  /* 0x000000ffff097224 */ /* 0x000fe200078e0000 */
[----:B------:R-:W-:Y:S06]  /*aeb0*/  BRA `(.L_x_57) ;  /* 0x0000000000107947 */ /* 0x000fec0003800000 */
.L_x_56:
[----:B------:R-:W1:Y:S02]  /*aec0*/  MUFU.RCP R0, R3 ;  /* 0x0000000300007308 */ /* 0x000e640000001000 */
[----:B-1----:R-:W-:-:S04]  /*aed0*/  FFMA R8, R3, R0, -1 ;  /* 0xbf80000003087423 */ /* 0x002fc80000000000 */
[----:B------:R-:W-:-:S04]  /*aee0*/  FADD.FTZ R9, -R8, -RZ ;  /* 0x800000ff08097221 */ /* 0x000fc80000010100 */
[----:B------:R-:W-:-:S07]  /*aef0*/  FFMA R9, R0, R9, R0 ;  /* 0x0000000900097223 */ /* 0x000fce0000000000 */
.L_x_57:
[----:B------:R-:W-:Y:S05]  /*af00*/  BSYNC B1 ;  /* 0x0000000000017941 */ /* 0x000fea0003800000 */
.L_x_55:
[----:B------:R-:W-:Y:S01]  /*af10*/  FSETP.GEU.AND P0, PT, |R3|, 1.175494350822287508e-38, PT ;  /* 0x008000000300780b */ /* 0x000fe20003f0e200 */
[----:B------:R-:W-:-:S12]  /*af20*/  ULDC UR4, c[0x0][0x600] ;  /* 0x0001800000047ab9 */ /* 0x000fd80000000800 */
[----:B------:R-:W-:-:S04]  /*af30*/  @!P0 FMUL R3, R3, 16777216 ;  /* 0x4b80000003038820 */ /* 0x000fc80000400000 */
[----:B------:R-:W1:Y:S02]  /*af40*/  MUFU.LG2 R0, R3 ;  /* 0x0000000300007308 */ /* 0x000e640000000c00 */
[----:B-1----:R-:W-:-:S04]  /*af50*/  @!P0 FADD R0, R0, -24 ;  /* 0xc1c0000000008421 */ /* 0x002fc80000000000 */
[----:B------:R-:W-:-:S04]  /*af60*/  FMUL R11, R0, 0.69314718246459960938 ;  /* 0x3f317218000b7820 */ /* 0x000fc80000400000 */
[----:B------:R-:W-:-:S07]  /*af70*/  FFMA R11, R4, UR4, R11 ;  /* 0x00000004040b7c23 */ /* 0x000fce000800000b */
.L_x_54:
[----:B------:R-:W-:Y:S05]  /*af80*/  BSYNC B0 ;  /* 0x0000000000007941 */ /* 0x000fea0003800000 */
.L_x_53:
[----:B------:R-:W-:Y:S01]  /*af90*/  FSETP.NE.AND P0, PT, R15, -R20, PT ;  /* 0x800000140f00720b */ /* 0x000fe20003f05000 */
[----:B------:R-:W-:Y:S01]  /*afa0*/  ULDC UR4, c[0x0][0x608] ;  /* 0x0001820000047ab9 */ /* 0x000fe20000000800 */
[----:B------:R-:W-:Y:S01]  /*afb0*/  BSSY B0, `(.L_x_58) ;  /* 0x0000025000007945 */ /* 0x000fe20003800000 */
[----:B------:R-:W-:-:S04]  /*afc0*/  FMUL R9, R9, UR4 ;  /* 0x0000000409097c20 */ /* 0x000fc80008400000 */
        /* <DEDUP_REMOVED lines=12> */
[----:B------:R-:W-:Y:S06]  /*b090*/  @!P0 BRA `(.L_x_59) ;  /* 0x0000000000588947 */ /* 0x000fec0003800000 */
[----:B------:R-:W-:Y:S01]  /*b0a0*/  IADD3 R0, R5, 0x1800000, RZ ;  /* 0x0180000005007810 */ /* 0x000fe20007ffe0ff */
[----:B------:R-:W-:Y:S03]  /*b0b0*/  BSSY B1, `(.L_x_60) ;  /* 0x000000d000017945 */ /* 0x000fe60003800000 */
[----:B------:R-:W-:-:S04]  /*b0c0*/  LOP3.LUT R0, R0, 0x7f800000, RZ, 0xc0, !PT ;  /* 0x7f80000000007812 */ /* 0x000fc800078ec0ff */
[----:B------:R-:W-:-:S13]  /*b0d0*/  ISETP.GT.U32.AND P0, PT, R0, 0x1ffffff, PT ;  /* 0x01ffffff0000780c */ /* 0x000fda0003f04070 */
[----:B------:R-:W-:Y:S05]  /*b0e0*/  @P0 BRA `(.L_x_61) ;  /* 0x0000000000140947 */ /* 0x000fea0003800000 */
[----:B------:R-:W-:Y:S01]  /*b0f0*/  IMAD.MOV.U32 R3, RZ, RZ, R5 ;  /* 0x000000ffff037224 */ /* 0x000fe200078e0005 */
[----:B------:R-:W-:-:S07]  /*b100*/  MOV R14, 0xb120 ;  /* 0x0000b120000e7802 */ /* 0x000fce0000000f00 */
[----:B------:R-:W-:Y:S05]  /*b110*/  CALL.REL.NOINC `($__internal_0_$__cuda_sm20_rcp_rn_f32_slowpath) ;  /* 0x0000003000d87944 */ /* 0x000fea0003c00000 */
[----:B------:R-:W-:Y:S01]  /*b120*/  IMAD.MOV.U32 R10, RZ, RZ, R0 ;  /* 0x000000ffff0a7224 */ /* 0x000fe200078e0000 */
[----:B------:R-:W-:Y:S06]  /*b130*/  BRA `(.L_x_62) ;  /* 0x0000000000107947 */ /* 0x000fec0003800000 */
.L_x_61:
[----:B------:R-:W1:Y:S02]  /*b140*/  MUFU.RCP R10, R5 ;  /* 0x00000005000a7308 */ /* 0x000e640000001000 */
[----:B-1----:R-:W-:-:S04]  /*b150*/  FFMA R0, R5, R10, -1 ;  /* 0xbf80000005007423 */ /* 0x002fc8000000000a */
[----:B------:R-:W-:-:S04]  /*b160*/  FADD.FTZ R3, -R0, -RZ ;  /* 0x800000ff00037221 */ /* 0x000fc80000010100 */
[----:B------:R-:W-:-:S07]  /*b170*/  FFMA R10, R10, R3, R10 ;  /* 0x000000030a0a7223 */ /* 0x000fce000000000a */
.L_x_62:
[----:B------:R-:W-:Y:S05]  /*b180*/  BSYNC B1 ;  /* 0x0000000000017941 */ /* 0x000fea0003800000 */
.L_x_60:
[----:B------:R-:W-:Y:S01]  /*b190*/  FSETP.GEU.AND P0, PT, |R5|, 1.175494350822287508e-38, PT ;  /* 0x008000000500780b */ /* 0x000fe20003f0e200 */
[----:B------:R-:W-:-:S12]  /*b1a0*/  ULDC UR4, c[0x0][0x600] ;  /* 0x0001800000047ab9 */ /* 0x000fd80000000800 */
[----:B------:R-:W-:-:S04]  /*b1b0*/  @!P0 FMUL R5, R5, 16777216 ;  /* 0x4b80000005058820 */ /* 0x000fc80000400000 */
[----:B------:R-:W1:Y:S02]  /*b1c0*/  MUFU.LG2 R0, R5 ;  /* 0x0000000500007308 */ /* 0x000e640000000c00 */
[----:B-1----:R-:W-:-:S04]  /*b1d0*/  @!P0 FADD R0, R0, -24 ;  /* 0xc1c0000000008421 */ /* 0x002fc80000000000 */
[----:B------:R-:W-:-:S04]  /*b1e0*/  FMUL R7, R0, 0.69314718246459960938 ;  /* 0x3f31721800077820 */ /* 0x000fc80000400000 */
[----:B------:R-:W-:-:S07]  /*b1f0*/  FFMA R7, R6, UR4, R7 ;  /* 0x0000000406077c23 */ /* 0x000fce0008000007 */
.L_x_59:
[----:B------:R-:W-:Y:S05]  /*b200*/  BSYNC B0 ;  /* 0x0000000000007941 */ /* 0x000fea0003800000 */
.L_x_58:
[----:B------:R-:W-:Y:S01]  /*b210*/  SHF.L.U32 R0, R19, 0x1f, RZ ;  /* 0x0000001f13007819 */ /* 0x000fe200000006ff */
[----:B------:R-:W-:Y:S01]  /*b220*/  UISETP.NE.AND UP0, UPT, UR52, 0x1, UPT ;  /* 0x000000013400788c */ /* 0x000fe2000bf05270 */
[----:B------:R-:W-:Y:S01]  /*b230*/  LOP3.LUT P0, R23, R2, 0x3, RZ, 0xc0, !PT ;  /* 0x0000000302177812 */ /* 0x000fe2000780c0ff */
[----:B------:R-:W-:Y:S01]  /*b240*/  UISETP.NE.AND UP1, UPT, UR52, 0x2, UPT ;  /* 0x000000023400788c */ /* 0x000fe2000bf25270 */
[----:B------:R-:W1:Y:S01]  /*b250*/  SYNCS.PHASECHK.TRANS64.TRYWAIT P1, [UR16+0x8], R0 ;  /* 0x00000800ff0075a7 */ /* 0x000e620008020150 */
[----:B------:R-:W-:Y:S01]  /*b260*/  ULDC UR4, c[0x0][0x608] ;  /* 0x0001820000047ab9 */ /* 0x000fe20000000800 */
[----:B------:R-:W-:Y:S01]  /*b270*/  USHF.L.U32 UR42, UR42, 0x6, URZ ;  /* 0x000000062a2a7899 */ /* 0x000fe2000800063f */
[----:B------:R-:W-:-:S05]  /*b280*/  FMUL R10, R10, UR4 ;  /* 0x000000040a0a7c20 */ /* 0x000fca0008400000 */
[----:B------:R-:W-:Y:S02]  /*b290*/  @!UP0 ULOP3.LUT UP2, URZ, UR36, 0x2, URZ, 0xc0, !UPT ;  /* 0x00000002243f8892 */ /* 0x000fe4000f84c03f */
[----:B------:R-:W-:Y:S02]  /*b2a0*/  @!UP0 ULOP3.LUT UR36, UR36, 0x1, URZ, 0xc0, !UPT ;  /* 0x0000000124248892 */ /* 0x000fe4000f8ec03f */
[----:B------:R-:W-:Y:S02]  /*b2b0*/  @!UP0 USEL UR5, URZ, 0x1, UP2 ;  /* 0x000000013f058887 */ /* 0x000fe40009000000 */
[----:B------:R-:W-:Y:S02]  /*b2c0*/  @!UP1 UIADD3 UR6, UR36, 0x1, URZ ;  /* 0x0000000124069890 */ /* 0x000fe4000fffe03f */
[----:B------:R-:W-:Y:S02]  /*b2d0*/  @!UP0 ULOP3.LUT UR37, UR37, UR5, URZ, 0x3c, !UPT ;  /* 0x0000000525258292 */ /* 0x000fe4000f8e3c3f */
[----:B------:R-:W-:-:S02]  /*b2e0*/  @!UP1 UISETP.GT.U32.AND UP2, UPT, UR6, 0x1, UPT ;  /* 0x000000010600988c */ /* 0x000fc4000bf44070 */
[----:B------:R-:W-:Y:S02]  /*b2f0*/  @!UP1 ULOP3.LUT UR36, UR36, 0x1, URZ, 0xc, !UPT ;  /* 0x0000000124249892 */ /* 0x000fe4000f8e0c3f */
[----:B------:R-:W-:-:S04]  /*b300*/  @!UP1 USEL UR5, URZ, 0x1, !UP2 ;  /* 0x000000013f059887 */ /* 0x000fc8000d000000 */
[----:B------:R-:W-:Y:S01]  /*b310*/  @!UP1 ULOP3.LUT UR37, UR37, UR5, URZ, 0x3c, !UPT ;  /* 0x0000000525259292 */ /* 0x000fe2000f8e3c3f */
[----:B-1----:R-:W-:Y:S11]  /*b320*/  @!P1 BRA `(.L_x_63) ;  /* 0x0000002c005c9947 */ /* 0x002ff60003800000 */
.L_x_129:
[----:B------:R-:W-:Y:S04]  /*b330*/  BSSY B0, `(.L_x_64) ;  /* 0x000001a000007945 */ /* 0x000fe80003800000 */
[----:B------:R-:W-:Y:S05]  /*b340*/  @P0 BRA `(.L_x_65) ;  /* 0x0000000000600947 */ /* 0x000fea0003800000 */
[----:B------:R-:W2:Y:S01]  /*b350*/  LDC R4, c[0x0][0xa10] ;  /* 0x00028400ff047b82 */ /* 0x000ea20000000800 */
[----:B-1----:R-:W-:Y:S01]  /*b360*/  LOP3.LUT R0, R2, 0x60, RZ, 0xc0, !PT ;  /* 0x0000006002007812 */ /* 0x002fe200078ec0ff */
[----:B------:R-:W-:Y:S01]  /*b370*/  ULDC UR4, c[0x0][0x288] ;  /* 0x0000a20000047ab9 */ /* 0x000fe20000000800 */
[----:B------:R-:W-:Y:S02]  /*b380*/  SHF.R.U32.HI R3, RZ, 0x2, R2 ;  /* 0x00000002ff037819 */ /* 0x000fe40000011602 */
[----:B------:R-:W-:Y:S02]  /*b390*/  SHF.R.U32.HI R0, RZ, 0x5, R0 ;  /* 0x00000005ff007819 */ /* 0x000fe40000011600 */
[----:B------:R-:W-:Y:S01]  /*b3a0*/  IADD3 R5, RZ, -UR50, RZ ;  /* 0x80000032ff057c10 */ /* 0x000fe2000fffe0ff */
[----:B------:R-:W1:Y:S01]  /*b3b0*/  LDC.64 R8, c[0x0][0x688] ;  /* 0x0001a200ff087b82 */ /* 0x000e620000000a00 */
[----:B------:R-:W-:Y:S01]  /*b3c0*/  LOP3.LUT R3, R3, 0x7, RZ, 0xc0, !PT ;  /* 0x0000000703037812 */ /* 0x000fe200078ec0ff */
[----:B------:R-:W-:-:S05]  /*b3d0*/  IMAD.SHL.U32 R0, R0, 0x10, RZ ;  /* 0x0000001000007824 */ /* 0x000fca00078e00ff */
[----:B------:R-:W-:Y:S01]  /*b3e0*/  LOP3.LUT R3, R0, 0xfffffff0, R3, 0xe2, !PT ;  /* 0xfffffff000037812 */ /* 0x000fe200078ee203 */
[----:B--2---:R-:W-:-:S04]  /*b3f0*/  IMAD R5, R4, R5, UR49 ;  /* 0x0000003104057e24 */ /* 0x004fc8000f8e0205 */
[----:B-1----:R-:W-:Y:S02]  /*b400*/  IMAD R0, R5, R8, UR42 ;  /* 0x0000002a05007e24 */ /* 0x002fe4000f8e0208 */
[----:B------:R-:W-:Y:S02]  /*b410*/  VIADD R5, R3, UR42 ;  /* 0x0000002a03057c36 */ /* 0x000fe40008000000 */
[----:B------:R-:W-:-:S03]  /*b420*/  IMAD R0, R9, UR44, R0 ;  /* 0x0000002c09007c24 */ /* 0x000fc6000f8e0200 */
[----:B------:R-:W-:Y:S02]  /*b430*/  IADD3 R4, R5, 0x8, RZ ;  /* 0x0000000805047810 */ /* 0x000fe40007ffe0ff */
[----:B------:R-:W-:Y:S02]  /*b440*/  IADD3 R3, P2, R3, R0, RZ ;  /* 0x0000000003037210 */ /* 0x000fe40007f5e0ff */
[----:B------:R-:W-:Y:S02]  /*b450*/  ISETP.GE.U32.AND P0, PT, R5, UR4, PT ;  /* 0x0000000405007c0c */ /* 0x000fe4000bf06070 */
[----:B------:R-:W-:Y:S01]  /*b460*/  ISETP.GE.U32.AND P1, PT, R4, UR4, PT ;  /* 0x0000000404007c0c */ /* 0x000fe2000bf26070 */
[----:B------:R-:W-:Y:S01]  /*b470*/  ULDC.64 UR4, c[0x0][0x680] ;  /* 0x0001a00000047ab9 */ /* 0x000fe20000000a00 */
[----:B------:R-:W-:Y:S02]  /*b480*/  LEA.HI.X.SX32 R0, R0, RZ, 0x1, P2 ;  /* 0x000000ff00007211 */ /* 0x000fe400010f0eff */
[----:B------:R-:W-:-:S04]  /*b490*/  LEA R4, P2, R3, UR4, 0x2 ;  /* 0x0000000403047c11 */ /* 0x000fc8000f8410ff */
[----:B------:R-:W-:-:S05]  /*b4a0*/  LEA.HI.X R5, R3, UR5, R0, 0x2, P2 ;  /* 0x0000000503057c11 */ /* 0x000fca00090f1400 */
[----:B------:R2:W-:Y:S04]  /*b4b0*/  @!P0 STG.E desc[UR56][R4.64], R11 ;  /* 0x0000000b04008986 */ /* 0x0005e8000c101938 */
[----:B------:R2:W-:Y:S02]  /*b4c0*/  @!P1 STG.E desc[UR56][R4.64+0x20], R7 ;  /* 0x0000200704009986 */ /* 0x0005e4000c101938 */
.L_x_65:
[----:B------:R-:W-:Y:S05]  /*b4d0*/  BSYNC B0 ;  /* 0x0000000000007941 */ /* 0x000fea0003800000 */
.L_x_64:
[----:B------:R-:W-:Y:S01]  /*b4e0*/  ULDC.64 UR4, c[0x0][0x730] ;  /* 0x0001cc0000047ab9 */ /* 0x000fe20000000a00 */
[-C--:B------:R-:W-:Y:S01]  /*b4f0*/  FMUL R106, R106, R10.reuse ;  /* 0x0000000a6a6a7220 */ /* 0x080fe20000400000 */
[----:B------:R-:W-:Y:S01]  /*b500*/  ISETP.NE.U32.AND P0, PT, RZ, UR4, PT ;  /* 0x00000004ff007c0c */ /* 0x000fe2000bf05070 */
[-C--:B------:R-:W-:Y:S01]  /*b510*/  FMUL R107, R107, R10.reuse ;  /* 0x0000000a6b6b7220 */ /* 0x080fe20000400000 */
[-C--:B------:R-:W-:Y:S01]  /*b520*/  FMUL R110, R110, R10.reuse ;  /* 0x0000000a6e6e7220 */ /* 0x080fe20000400000 */
[-C--:B------:R-:W-:Y:S01]  /*b530*/  FMUL R111, R111, R10.reuse ;  /* 0x0000000a6f6f7220 */ /* 0x080fe20000400000 */
[----:B------:R-:W-:Y:S01]  /*b540*/  ISETP.NE.AND.EX P0, PT, RZ, UR5, PT, P0 ;  /* 0x00000005ff007c0c */ /* 0x000fe2000bf05300 */
[-C--:B------:R-:W-:Y:S01]  /*b550*/  FMUL R98, R98, R10.reuse ;  /* 0x0000000a62627220 */ /* 0x080fe20000400000 */
[-C--:B------:R-:W-:Y:S01]  /*b560*/  FMUL R99, R99, R10.reuse ;  /* 0x0000000a63637220 */ /* 0x080fe20000400000 */
[-C--:B------:R-:W-:Y:S01]  /*b570*/  FMUL R102, R102, R10.reuse ;  /* 0x0000000a66667220 */ /* 0x080fe20000400000 */
[-C--:B------:R-:W-:Y:S01]  /*b580*/  FMUL R103, R103, R10.reuse ;  /* 0x0000000a67677220 */ /* 0x080fe20000400000 */
[-C--:B------:R-:W-:Y:S01]  /*b590*/  FMUL R29, R90, R10.reuse ;  /* 0x0000000a5a1d7220 */ /* 0x080fe20000400000 */
[-C--:B------:R-:W-:Y:S01]  /*b5a0*/  FMUL R28, R91, R10.reuse ;  /* 0x0000000a5b1c7220 */ /* 0x080fe20000400000 */
[-C--:B------:R-:W-:Y:S01]  /*b5b0*/  FMUL R33, R94, R10.reuse ;  /* 0x0000000a5e217220 */ /* 0x080fe20000400000 */
[----:B------:R-:W-:-:S05]  /*b5c0*/  FMUL R32, R95, R10 ;  /* 0x0000000a5f207220 */ /* 0x000fca0000400000 */
[----:B------:R-:W-:Y:S05]  /*b5d0*/  @P0 BRA `(.L_x_66) ;  /* 0x0000000000240947 */ /* 0x000fea0003800000 */
[----:B------:R-:W-:Y:S02]  /*b5e0*/  ULDC.64 UR4, c[0x0][0x728] ;  /* 0x0001ca0000047ab9 */ /* 0x000fe40000000a00 */
[----:B------:R-:W-:-:S04]  /*b5f0*/  ISETP.NE.U32.AND P0, PT, RZ, UR4, PT ;  /* 0x00000004ff007c0c */ /* 0x000fc8000bf05070 */
[----:B------:R-:W-:-:S13]  /*b600*/  ISETP.NE.AND.EX P0, PT, RZ, UR5, PT, P0 ;  /* 0x00000005ff007c0c */ /* 0x000fda000bf05300 */
[----:B------:R-:W-:Y:S05]  /*b610*/  @!P0 BRA `(.L_x_67) ;  /* 0x00000000000c8947 */ /* 0x000fea0003800000 */
[----:B--2---:R-:W2:Y:S02]  /*b620*/  LDC.64 R4, c[0x0][0x728] ;  /* 0x0001ca00ff047b82 */ /* 0x004ea40000000a00 */
[----:B--2---:R3:W5:Y:S01]  /*b630*/  LDG.E R16, desc[UR56][R4.64] ;  /* 0x0000003804107981 */ /* 0x004762000c1e1900 */
[----:B------:R-:W-:Y:S05]  /*b640*/  BRA `(.L_x_66) ;  /* 0x0000000000087947 */ /* 0x000fea0003800000 */
.L_x_67:
[----:B------:R-:W-:Y:S02]  /*b650*/  ULDC UR4, c[0x0][0x720] ;  /* 0x0001c80000047ab9 */ /* 0x000fe40000000800 */
[----:B------:R-:W-:-:S07]  /*b660*/  IMAD.U32 R16, RZ, RZ, UR4 ;  /* 0x00000004ff107e24 */ /* 0x000fce000f8e00ff */
.L_x_66:
[----:B-1----:R-:W-:-:S04]  /*b670*/  MOV R0, RZ ;  /* 0x000000ff00007202 */ /* 0x002fc80000000f00 */
[----:B------:R-:W-:-:S13]  /*b680*/  LOP3.LUT P0, RZ, R0, 0x9f, RZ, 0xc0, !PT ;  /* 0x0000009f00ff7812 */ /* 0x000fda000780c0ff */
[----:B------:R-:W-:Y:S05]  /*b690*/  @!P0 BRA `(.L_x_68) ;  /* 0x0000000000408947 */ /* 0x000fea0003800000 */
[----:B------:R-:W-:Y:S01]  /*b6a0*/  MOV R0, 0x0 ;  /* 0x0000000000007802 */ /* 0x000fe20000000f00 */
[----:B------:R-:W-:Y:S01]  /*b6b0*/  ULDC.64 UR4, c[0x4][0x70] ;  /* 0x01001c0000047ab9 */ /* 0x000fe20000000a00 */
[----:B------:R-:W-:Y:S01]  /*b6c0*/  ULDC.64 UR6, c[0x4][0x8] ;  /* 0x0100020000067ab9 */ /* 0x000fe20000000a00 */
[----:B--23--:R-:W-:Y:S01]  /*b6d0*/  IMAD.U32 R4, RZ, RZ, UR4 ;  /* 0x00000004ff047e24 */ /* 0x00cfe2000f8e00ff */
[----:B------:R1:W2:Y:S01]  /*b6e0*/  LDC.64 R14, c[0x4][R0] ;  /* 0x01000000000e7b82 */ /* 0x0002a20000000a00 */
[----:B------:R-:W-:Y:S01]  /*b6f0*/  MOV R5, UR5 ;  /* 0x0000000500057c02 */ /* 0x000fe20008000f00 */
[----:B------:R-:W-:Y:S01]  /*b700*/  ULDC.64 UR4, c[0x4][0x78] ;  /* 0x01001e0000047ab9 */ /* 0x000fe20000000a00 */
[----:B------:R-:W-:Y:S01]  /*b710*/  MOV R10, UR6 ;  /* 0x00000006000a7c02 */ /* 0x000fe20008000f00 */
[----:B------:R-:W-:Y:S01]  /*b720*/  IMAD.U32 R6, RZ, RZ, UR4 ;  /* 0x00000004ff067e24 */ /* 0x000fe2000f8e00ff */
[----:B------:R-:W-:Y:S01]  /*b730*/  MOV R12, 0x1 ;  /* 0x00000001000c7802 */ /* 0x000fe20000000f00 */
[----:B------:R-:W-:-:S02]  /*b740*/  IMAD.U32 R7, RZ, RZ, UR5 ;  /* 0x00000005ff077e24 */ /* 0x000fc4000f8e00ff */
[----:B------:R-:W-:Y:S02]  /*b750*/  IMAD.U32 R11, RZ, RZ, UR7 ;  /* 0x00000007ff0b7e24 */ /* 0x000fe4000f8e00ff */
[----:B------:R-:W-:Y:S02]  /*b760*/  IMAD.MOV.U32 R8, RZ, RZ, 0x70 ;  /* 0x00000070ff087424 */ /* 0x000fe400078e00ff */
[----:B-1----:R-:W-:-:S07]  /*b770*/  IMAD.MOV.U32 R13, RZ, RZ, RZ ;  /* 0x000000ffff0d7224 */ /* 0x002fce00078e00ff */
[----:B------:R-:W-:-:S07]  /*b780*/  LEPC R20, `(.L_x_68) ;  /* 0x000000001014794e */ /* 0x000fce0000000000 */
[----:B--2--5:R-:W-:Y:S05]  /*b790*/  CALL.ABS.NOINC R14 ;  /* 0x000000000e007343 */ /* 0x024fea0003c00000 */
.L_x_68:
[----:B------:R-:W-:Y:S01]  /*b7a0*/  MOV R3, UR52 ;  /* 0x0000003400037c02 */ /* 0x000fe20008000f00 */
[----:B------:R-:W-:-:S04]  /*b7b0*/  IMAD.U32 R24, RZ, RZ, UR45 ;  /* 0x0000002dff187e24 */ /* 0x000fc8000f8e00ff */
[----:B------:R-:W-:-:S04]  /*b7c0*/  IMAD R24, R3, 0x1100, R24 ;  /* 0x0000110003187824 */ /* 0x000fc800078e0218 */
[----:B------:R-:W-:-:S05]  /*b7d0*/  VIADD R25, R24, 0x10f00 ;  /* 0x00010f0018197836 */ /* 0x000fca0000000000 */
        /* <DEDUP_REMOVED lines=9> */
[----:B------:R-:W-:Y:S01]  /*b870*/  IMAD.U32 R6, RZ, RZ, UR6 ;  /* 0x00000006ff067e24 */ /* 0x000fe2000f8e00ff */
[----:B------:R-:W-:Y:S01]  /*b880*/  MOV R10, UR4 ;  /* 0x00000004000a7c02 */ /* 0x000fe20008000f00 */
[----:B------:R-:W-:Y:S01]  /*b890*/  IMAD.U32 R7, RZ, RZ, UR7 ;  /* 0x00000007ff077e24 */ /* 0x000fe2000f8e00ff */
[----:B------:R-:W-:Y:S01]  /*b8a0*/  MOV R12, 0x1 ;  /* 0x00000001000c7802 */ /* 0x000fe20000000f00 */
[----:B------:R-:W-:-:S02]  /*b8b0*/  IMAD.U32 R11, RZ, RZ, UR5 ;  /* 0x00000005ff0b7e24 */ /* 0x000fc4000f8e00ff */
[----:B------:R-:W-:Y:S02]  /*b8c0*/  IMAD.MOV.U32 R8, RZ, RZ, 0x70 ;  /* 0x00000070ff087424 */ /* 0x000fe400078e00ff */
[----:B-1----:R-:W-:-:S07]  /*b8d0*/  IMAD.MOV.U32 R13, RZ, RZ, RZ ;  /* 0x000000ffff0d7224 */ /* 0x002fce00078e00ff */
[----:B------:R-:W-:-:S07]  /*b8e0*/  LEPC R20, `(.L_x_69) ;  /* 0x000000001014794e */ /* 0x000fce0000000000 */
[----:B--2--5:R-:W-:Y:S05]  /*b8f0*/  CALL.ABS.NOINC R14 ;  /* 0x000000000e007343 */ /* 0x024fea0003c00000 */
.L_x_69:
[C---:B------:R-:W-:Y:S01]  /*b900*/  SHF.L.U32 R0, R2.reuse, 0x3, RZ ;  /* 0x0000000302007819 */ /* 0x040fe200000006ff */
[----:B------:R-:W-:Y:S01]  /*b910*/  IMAD.SHL.U32 R3, R2, 0x10, RZ ;  /* 0x0000001002037824 */ /* 0x000fe200078e00ff */
[----:B------:R-:W-:Y:S01]  /*b920*/  ULDC.64 UR4, c[0x0][0x730] ;  /* 0x0001cc0000047ab9 */ /* 0x000fe20000000a00 */
[----:B--23--:R-:W-:Y:S02]  /*b930*/  SHF.R.U32.HI R5, RZ, 0x1, R2 ;  /* 0x00000001ff057819 */ /* 0x00cfe40000011602 */
[----:B------:R-:W-:Y:S02]  /*b940*/  LOP3.LUT R0, R0, 0x300, RZ, 0xc0, !PT ;  /* 0x0000030000007812 */ /* 0x000fe400078ec0ff */
[----:B------:R-:W-:Y:S01]  /*b950*/  ISETP.NE.U32.AND P0, PT, RZ, UR4, PT ;  /* 0x00000004ff007c0c */ /* 0x000fe2000bf05070 */
[----:B------:R-:W-:Y:S01]  /*b960*/  ULDC UR4, c[0x0][0x720] ;  /* 0x0001c80000047ab9 */ /* 0x000fe20000000800 */
[----:B------:R-:W-:Y:S01]  /*b970*/  LOP3.LUT R4, R3, 0x40, RZ, 0xc0, !PT ;  /* 0x0000004003047812 */ /* 0x000fe200078ec0ff */
[----:B------:R-:W-:Y:S01]  /*b980*/  IMAD R23, R23, 0x10, R0 ;  /* 0x0000001017177824 */ /* 0x000fe200078e0200 */
[----:B------:R-:W-:-:S02]  /*b990*/  LOP3.LUT R0, R2, 0x7f, RZ, 0xc0, !PT ;  /* 0x0000007f02007812 */ /* 0x000fc400078ec0ff */
[----:B------:R-:W-:Y:S02]  /*b9a0*/  ISETP.NE.AND.EX P0, PT, RZ, UR5, PT, P0 ;  /* 0x00000005ff007c0c */ /* 0x000fe4000bf05300 */
[----:B------:R-:W-:Y:S02]  /*b9b0*/  IADD3 R0, R0, 0x1f, RZ ;  /* 0x0000001f00007810 */ /* 0x000fe40007ffe0ff */
[----:B------:R-:W-:Y:S01]  /*b9c0*/  LOP3.LUT R4, R4, 0x8, R5, 0xf8, !PT ;  /* 0x0000000804047812 */ /* 0x000fe200078ef805 */
[----:B------:R-:W-:Y:S01]  /*b9d0*/  IMAD.SHL.U32 R5, R2, 0x2, RZ ;  /* 0x0000000202057824 */ /* 0x000fe200078e00ff */
[----:B-----5:R-:W-:Y:S02]  /*b9e0*/  FSEL R34, R16, UR4, !P0 ;  /* 0x0000000410227c08 */ /* 0x020fe4000c000000 */
[----:B------:R-:W-:Y:S02]  /*b9f0*/  ISETP.GT.U32.AND P0, PT, R0, 0x3e, PT ;  /* 0x0000003e0000780c */ /* 0x000fe40003f04070 */
[----:B------:R-:W-:Y:S01]  /*ba00*/  LOP3.LUT R5, R4, 0x8, R5, 0x78, !PT ;  /* 0x0000000804057812 */ /* 0x000fe200078e7805 */
[-C--:B------:R-:W-:Y:S01]  /*ba10*/  FMUL R0, R104, R34.reuse ;  /* 0x0000002268007220 */ /* 0x080fe20000400000 */
[----:B------:R-:W-:Y:S01]  /*ba20*/  LOP3.LUT R4, R3, 0x80, RZ, 0xc0, !PT ;  /* 0x0000008003047812 */ /* 0x000fe200078ec0ff */
[-C--:B------:R-:W-:Y:S01]  /*ba30*/  FMUL R3, R105, R34.reuse ;  /* 0x0000002269037220 */ /* 0x080fe20000400000 */
[-C--:B------:R-:W-:Y:S01]  /*ba40*/  FMUL R6, R108, R34.reuse ;  /* 0x000000226c067220 */ /* 0x080fe20000400000 */
[-C--:B------:R-:W-:Y:S01]  /*ba50*/  FMUL R7, R109, R34.reuse ;  /* 0x000000226d077220 */ /* 0x080fe20000400000 */
[----:B------:R-:W-:Y:S01]  /*ba60*/  IADD3 R23, R5, R23, R4 ;  /* 0x0000001705177210 */ /* 0x000fe20007ffe004 */
[-C--:B------:R-:W-:Y:S01]  /*ba70*/  FMUL R4, R106, R34.reuse ;  /* 0x000000226a047220 */ /* 0x080fe20000400000 */
[-C--:B------:R-:W-:Y:S01]  /*ba80*/  FMUL R5, R107, R34.reuse ;  /* 0x000000226b057220 */ /* 0x080fe20000400000 */
[-C--:B------:R-:W-:Y:S01]  /*ba90*/  FMUL R8, R110, R34.reuse ;  /* 0x000000226e087220 */ /* 0x080fe20000400000 */
[----:B------:R-:W-:Y:S01]  /*baa0*/  FMUL R9, R111, R34 ;  /* 0x000000226f097220 */ /* 0x000fe20000400000 */
[----:B------:R-:W-:-:S02]  /*bab0*/  IMAD R25, R23, 0x2, R25 ;  /* 0x0000000217197824 */ /* 0x000fc400078e0219 */
        /* <DEDUP_REMOVED lines=17> */
[----:B------:R-:W-:Y:S01]  /*bbd0*/  IMAD R23, R23, 0x2, R24 ;  /* 0x0000000217177824 */ /* 0x000fe200078e0218 */
[----:B------:R-:W-:-:S02]  /*bbe0*/  F2FP.BF16.F32.PACK_AB R37, R5, R4 ;  /* 0x000000040525723e */ /* 0x000fc400000010ff */
[----:B------:R-:W-:Y:S02]  /*bbf0*/  F2FP.BF16.F32.PACK_AB R38, R7, R6 ;  /* 0x000000060726723e */ /* 0x000fe400000010ff */
[----:B------:R-:W-:Y:S01]  /*bc00*/  F2FP.BF16.F32.PACK_AB R39, R9, R8 ;  /* 0x000000080927723e */ /* 0x000fe200000010ff */
[----:B------:R-:W-:Y:S06]  /*bc10*/  @P0 BRA `(.L_x_70) ;  /* 0x0000000000040947 */ /* 0x000fec0003800000 */
[----:B------:R-:W-:-:S04]  /*bc20*/  DEPBAR.LE SB0, 0x1 ;  /* 0x000080400000791a */ /* 0x000fc80000000000 */
.L_x_70:
[----:B------:R-:W-:Y:S05]  /*bc30*/  WARPSYNC.ALL ;  /* 0x0000000000007948 */ /* 0x000fea0003800000 */
[----:B------:R-:W-:Y:S01]  /*bc40*/  BAR.SYNC.DEFER_BLOCKING 0x1, 0x80 ;  /* 0x0042000000007b1d */ /* 0x000fe20000010000 */
[----:B------:R-:W-:Y:S02]  /*bc50*/  F2FP.BF16.F32.PACK_AB R4, R10, R11 ;  /* 0x0000000b0a04723e */ /* 0x000fe400000010ff */
[----:B------:R-:W-:Y:S02]  /*bc60*/  F2FP.BF16.F32.PACK_AB R5, R12, R13 ;  /* 0x0000000d0c05723e */ /* 0x000fe400000010ff */
[----:B------:R-:W-:Y:S01]  /*bc70*/  F2FP.BF16.F32.PACK_AB R6, R14, R15 ;  /* 0x0000000f0e06723e */ /* 0x000fe200000010ff */
[----:B------:R-:W-:Y:S01]  /*bc80*/  BSSY B0, `(.L_x_71) ;  /* 0x0000016000007945 */ /* 0x000fe20003800000 */
[----:B------:R-:W-:Y:S01]  /*bc90*/  F2FP.BF16.F32.PACK_AB R7, R20, R21 ;  /* 0x000000151407723e */ /* 0x000fe200000010ff */
[----:B------:R1:W-:Y:S01]  /*bca0*/  STSM.16.M88.4 [R23+0x10f00], R36 ;  /* 0x010f002417007844 */ /* 0x0003e20000000200 */
[----:B------:R-:W-:Y:S01]  /*bcb0*/  @!PT LDS RZ, [RZ] ;  /* 0x00000000fffff984 */ /* 0x000fe20000000800 */
[----:B------:R-:W-:Y:S01]  /*bcc0*/  @!PT LDS RZ, [RZ] ;  /* 0x00000000fffff984 */ /* 0x000fe20000000800 */
[----:B------:R-:W-:Y:S01]  /*bcd0*/  @!PT LDS RZ, [RZ] ;  /* 0x00000000fffff984 */ /* 0x000fe20000000800 */
[----:B------:R-:W-:Y:S01]  /*bce0*/  @!PT LDS RZ, [RZ] ;  /* 0x00000000fffff984 */ /* 0x000fe20000000800 */
[----:B------:R2:W-:Y:S06]  /*bcf0*/  MEMBAR.ALL.CTA ;  /* 0x0000000000007992 */ /* 0x0005ec0000008000 */
[----:B--2---:R-:W2:Y:S02]  /*bd00*/  FENCE.VIEW.ASYNC.S ;  /* 0x00000000000073c6 */ /* 0x004ea40000000000 */
[----:B--2---:R-:W-:Y:S06]  /*bd10*/  BAR.SYNC.DEFER_BLOCKING 0x1, 0x80 ;  /* 0x0042000000007b1d */ /* 0x004fec0000010000 */
[----:B------:R-:W-:Y:S05]  /*bd20*/  @P0 BRA `(.L_x_72) ;  /* 0x00000000002c0947 */ /* 0x000fea0003800000 */
[----:B------:R-:W-:Y:S01]  /*bd30*/  R2UR UR40, R24 ;  /* 0x00000000182872ca */ /* 0x000fe200000e0000 */
[----:B------:R-:W-:Y:S02]  /*bd40*/  UIADD3 UR43, -UR50, URZ, URZ ;  /* 0x0000003f322b7290 */ /* 0x000fe4000fffe13f */
[----:B------:R-:W-:Y:S01]  /*bd50*/  UIADD3 UR6, UP0, UR54, 0x670, URZ ;  /* 0x0000067036067890 */ /* 0x000fe2000ff1e03f */
[----:B------:R-:W-:Y:S01]  /*bd60*/  ULDC UR4, c[0x0][0xa10] ;  /* 0x0002840000047ab9 */ /* 0x000fe20000000800 */
[----:B------:R-:W-:Y:S01]  /*bd70*/  UMOV UR41, URZ ;  /* 0x0000003f00297c82 */ /* 0x000fe20008000000 */
[----:B------:R-:W-:Y:S02]  /*bd80*/  UIMAD UR43, UR4, UR43, UR49 ;  /* 0x0000002b042b72a4 */ /* 0x000fe4000f8e0231 */
[----:B------:R-:W-:-:S05]  /*bd90*/  UIADD3.X UR7, URZ, UR55, URZ, UP0, !UPT ;  /* 0x000000373f077290 */ /* 0x000fca00087fe43f */
[----:B------:R-:W-:-:S09]  /*bda0*/  UIADD3 UR40, UR40, 0x10f00, URZ ;  /* 0x00010f0028287890 */ /* 0x000fd2000fffe03f */
[----:B------:R2:W-:Y:S01]  /*bdb0*/  UTMASTG.4D [UR40], [UR6] ;  /* 0x00000028060073b5 */ /* 0x0005e20008018000 */
[----:B------:R0:W-:Y:S01]  /*bdc0*/  UTMACMDFLUSH ;  /* 0x00000000000079b7 */ /* 0x0001e20000000000 */
[----:B--2---:R-:W-:-:S04]  /*bdd0*/  DEPBAR.LE SB0, 0x1 ;  /* 0x000080400000791a */ /* 0x004fc80000000000 */
.L_x_72:
[----:B------:R-:W-:Y:S05]  /*bde0*/  BSYNC B0 ;  /* 0x0000000000007941 */ /* 0x000fea0003800000 */
.L_x_71:
        /* <DEDUP_REMOVED lines=12> */
[----:B---3--:R-:W3:Y:S02]  /*beb0*/  FENCE.VIEW.ASYNC.S ;  /* 0x00000000000073c6 */ /* 0x008ee40000000000 */
[----:B---3--:R-:W-:Y:S06]  /*bec0*/  BAR.SYNC.DEFER_BLOCKING 0x1, 0x80 ;  /* 0x0042000000007b1d */ /* 0x008fec0000010000 */
[----:B------:R-:W-:Y:S05]  /*bed0*/  @P0 BRA `(.L_x_74) ;  /* 0x00000000002c0947 */ /* 0x000fea0003800000 */
[----:B------:R-:W-:Y:S01]  /*bee0*/  R2UR UR40, R24 ;  /* 0x00000000182872ca */ /* 0x000fe200000e0000 */
[----:B------:R-:W-:Y:S02]  /*bef0*/  UIADD3 UR43, -UR50, URZ, URZ ;  /* 0x0000003f322b7290 */ /* 0x000fe4000fffe13f */
[----:B------:R-:W-:Y:S01]  /*bf00*/  UIADD3 UR6, UP0, UR54, 0x670, URZ ;  /* 0x0000067036067890 */ /* 0x000fe2000ff1e03f */
[----:B------:R-:W-:Y:S01]  /*bf10*/  ULDC UR4, c[0x0][0xa10] ;  /* 0x0002840000047ab9 */ /* 0x000fe20000000800 */
[----:B------:R-:W-:Y:S01]  /*bf20*/  UMOV UR41, 0x10 ;  /* 0x0000001000297882 */ /* 0x000fe20000000000 */
[----:B------:R-:W-:Y:S02]  /*bf30*/  UIMAD UR43, UR4, UR43, UR49 ;  /* 0x0000002b042b72a4 */ /* 0x000fe4000f8e0231 */
[----:B------:R-:W-:-:S05]  /*bf40*/  UIADD3.X UR7, URZ, UR55, URZ, UP0, !UPT ;  /* 0x000000373f077290 */ /* 0x000fca00087fe43f */
[----:B------:R-:W-:-:S09]  /*bf50*/  UIADD3 UR40, UR40, 0x11700, URZ ;  /* 0x0001170028287890 */ /* 0x000fd2000fffe03f */
[----:B------:R3:W-:Y:S01]  /*bf60*/  UTMASTG.4D [UR40], [UR6] ;  /* 0x00000028060073b5 */ /* 0x0007e20008018000 */
[----:B------:R0:W-:Y:S01]  /*bf70*/  UTMACMDFLUSH ;  /* 0x00000000000079b7 */ /* 0x0001e20000000000 */
[----:B---3--:R-:W-:-:S04]  /*bf80*/  DEPBAR.LE SB0, 0x1 ;  /* 0x000080400000791a */ /* 0x008fc80000000000 */
.L_x_74:
[----:B------:R-:W-:Y:S05]  /*bf90*/  BSYNC B0 ;  /* 0x0000000000007941 */ /* 0x000fea0003800000 */
.L_x_73:
[----:B------:R-:W-:Y:S06]  /*bfa0*/  BAR.SYNC.DEFER_BLOCKING 0x1, 0x80 ;  /* 0x0042000000007b1d */ /* 0x000fec0000010000 */
[----:B------:R-:W-:Y:S01]  /*bfb0*/  BSSY B0, `(.L_x_75) ;  /* 0x0000016000007945 */ /* 0x000fe20003800000 */
[----:B------:R3:W-:Y:S01]  /*bfc0*/  STSM.16.M88.4 [R25], R8 ;  /* 0x0000000819007844 */ /* 0x0007e20000000200 */
[----:B------:R-:W-:Y:S01]  /*bfd0*/  @!PT LDS RZ, [RZ] ;  /* 0x00000000fffff984 */ /* 0x000fe20000000800 */
[----:B------:R-:W-:Y:S01]  /*bfe0*/  @!PT LDS RZ, [RZ] ;  /* 0x00000000fffff984 */ /* 0x000fe20000000800 */
[----:B------:R-:W-:Y:S01]  /*bff0*/  @!PT LDS RZ, [RZ] ;  /* 0x00000000fffff984 */ /* 0x000fe20000000800 */
[----:B------:R-:W-:Y:S01]  /*c000*/  @!PT LDS RZ, [RZ] ;  /* 0x00000000fffff984 */ /* 0x000fe20000000800 */
[----:B------:R4:W-:Y:S06]  /*c010*/  MEMBAR.ALL.CTA ;  /* 0x0000000000007992 */ /* 0x0009ec0000008000 */
[----:B----4-:R-:W4:Y:S02]  /*c020*/  FENCE.VIEW.ASYNC.S ;  /* 0x00000000000073c6 */ /* 0x010f240000000000 */
[----:B----4-:R-:W-:Y:S06]  /*c030*/  BAR.SYNC.DEFER_BLOCKING 0x1, 0x80 ;  /* 0x0042000000007b1d */ /* 0x010fec0000010000 */
[----:B------:R-:W-:Y:S05]  /*c040*/  @P0 BRA `(.L_x_76) ;  /* 0x0000000000300947 */ /* 0x000fea0003800000 */
[----:B------:R-:W-:Y:S01]  /*c050*/  R2UR UR8, R24 ;  /* 0x00000000180872ca */ /* 0x000fe200000e0000 */
[----:B------:R-:W-:Y:S02]  /*c060*/  UIADD3 UR11, -UR50, URZ, URZ ;  /* 0x0000003f320b7290 */ /* 0x000fe4000fffe13f */
[----:B------:R-:W-:Y:S01]  /*c070*/  UIADD3 UR6, UP0, UR54, 0x670, URZ ;  /* 0x0000067036067890 */ /* 0x000fe2000ff1e03f */
[----:B------:R-:W-:Y:S01]  /*c080*/  ULDC UR4, c[0x0][0xa10] ;  /* 0x0002840000047ab9 */ /* 0x000fe20000000800 */
[----:B------:R-:W-:Y:S01]  /*c090*/  UMOV UR9, 0x20 ;  /* 0x0000002000097882 */ /* 0x000fe20000000000 */
[----:B------:R-:W-:Y:S02]  /*c0a0*/  UIMAD UR11, UR4, UR11, UR49 ;  /* 0x0000000b040b72a4 */ /* 0x000fe4000f8e0231 */
[----:B------:R-:W-:Y:S01]  /*c0b0*/  UIADD3.X UR7, URZ, UR55, URZ, UP0, !UPT ;  /* 0x000000373f077290 */ /* 0x000fe200087fe43f */
[----:B------:R-:W-:Y:S01]  /*c0c0*/  UMOV UR10, UR42 ;  /* 0x0000002a000a7c82 */ /* 0x000fe20008000000 */
[----:B------:R-:W-:-:S03]  /*c0d0*/  UMOV UR12, UR44 ;  /* 0x0000002c000c7c82 */ /* 0x000fc60008000000 */
[----:B------:R-:W-:-:S09]  /*c0e0*/  UIADD3 UR8, UR8, 0x10f00, URZ ;  /* 0x00010f0008087890 */ /* 0x000fd2000fffe03f */
[----:B------:R4:W-:Y:S02]  /*c0f0*/  UTMASTG.4D [UR8], [UR6] ;  /* 0x00000008060073b5 */ /* 0x0009e40008018000 */
[----:B----4-:R0:W-:Y:S02]  /*c100*/  UTMACMDFLUSH ;  /* 0x00000000000079b7 */ /* 0x0101e40000000000 */
.L_x_76:
[----:B------:R-:W-:Y:S05]  /*c110*/  BSYNC B0 ;  /* 0x0000000000007941 */ /* 0x000fea0003800000 */
.L_x_75:
[----:B------:R-:W-:Y:S01]  /*c120*/  ULEA UR4, UR52, 0xfffffff8, 0x3 ;  /* 0xfffffff834047891 */ /* 0x000fe2000f8e183f */
[----:B------:R-:W-:-:S04]  /*c130*/  DEPBAR.LE SB0, 0x0 ;  /* 0x000080000000791a */ /* 0x000fc80000000000 */
[----:B------:R-:W-:Y:S01]  /*c140*/  ULOP3.LUT UR4, UR4, 0x8, URZ, 0xc0, !UPT ;  /* 0x0000000804047892 */ /* 0x000fe2000f8ec03f */
[----:B------:R-:W-:-:S03]  /*c150*/  LOP3.LUT R19, R19, 0x1, RZ, 0x3c, !PT ;  /* 0x0000000113137812 */ /* 0x000fc600078e3cff */
[----:B------:R-:W-:-:S06]  /*c160*/  ULOP3.LUT UR4, UR4, 0x18, URZ, 0x3c, !UPT ;  /* 0x0000001804047892 */ /* 0x000fcc000f8e3c3f */
[----:B------:R-:W-:Y:S01]  /*c170*/  MOV R0, UR4 ;  /* 0x0000000400007c02 */ /* 0x000fe20008000f00 */
[----:B------:R-:W-:Y:S02]  /*c180*/  ULDC UR4, c[0x0][0xc] ;  /* 0x0000030000047ab9 */ /* 0x000fe40000000800 */
[----:B------:R-:W-:Y:S01]  /*c190*/  VIADD R17, R17, UR4 ;  /* 0x0000000411117c36 */ /* 0x000fe20008000000 */
[----:B------:R-:W-:Y:S01]  /*c1a0*/  ULDC UR4, c[0x0][0xa00] ;  /* 0x0002800000047ab9 */ /* 0x000fe20000000800 */
[----:B------:R4:W-:Y:S03]  /*c1b0*/  SYNCS.ARRIVE.TRANS64.A1T0 RZ, [R0+UR45+0x14290], RZ ;  /* 0x014290ff00ff79a7 */ /* 0x0009e6000810002d */
[----:B------:R-:W-:-:S13]  /*c1c0*/  ISETP.GE.AND P0, PT, R17, UR4, PT ;  /* 0x0000000411007c0c */ /* 0x000fda000bf06270 */
[----:B----4-:R-:W-:Y:S05]  /*c1d0*/  @!P0 BRA `(.L_x_77) ;  /* 0xffffff4800e08947 */ /* 0x010fea000383ffff */
[----:B------:R-:W-:Y:S05]  /*c1e0*/  EXIT ;  /* 0x000000000000794d */ /* 0x000fea0003800000 */
.L_x_6:
[----:B------:R-:W-:-:S08]  /*c1f0*/  NOP ;  /* 0x0000000000007918 */ /* 0x000fd00000000000 */
[----:B------:R-:W2:-:S00]  /*c200*/  USETMAXREG.DEALLOC.CTAPOOL 0x18 ;  /* 0x00000018000079c8 */ /* 0x000e8000080e0500 */
[----:B------:R-:W-:-:S13]  /*c210*/  PLOP3.LUT P3, PT, PT, PT, UP0, 0x80, 0x0 ;  /* 0x000000000000781c */ /* 0x000fda0003f6f008 */
[----:B--2---:R-:W-:Y:S05]  /*c220*/  @!P3 BRA `(.L_x_78) ;  /* 0x00000008008cb947 */ /* 0x004fea0003800000 */
[----:B------:R-:W-:-:S13]  /*c230*/  PLOP3.LUT P2, PT, PT, PT, UP1, 0x80, 0x0 ;  /* 0x000000000000781c */ /* 0x000fda0003f4f018 */
[----:B-1----:R-:W-:Y:S05]  /*c240*/  @P2 EXIT ;  /* 0x000000000000294d */ /* 0x002fea0003800000 */
[----:B------:R-:W-:Y:S02]  /*c250*/  ULDC UR4, c[0x0][0xa00] ;  /* 0x0002800000047ab9 */ /* 0x000fe40000000800 */
[----:B------:R-:W-:-:S13]  /*c260*/  ISETP.GE.AND P2, PT, R17, UR4, PT ;  /* 0x0000000411007c0c */ /* 0x000fda000bf46270 */
[----:B------:R-:W-:Y:S05]  /*c270*/  @P2 EXIT ;  /* 0x000000000000294d */ /* 0x000fea0003800000 */
[----:B------:R-:W-:Y:S01]  /*c280*/  LOP3.LUT P2, RZ, R2, 0x1f, RZ, 0xc0, !PT ;  /* 0x0000001f02ff7812 */ /* 0x000fe2000784c0ff */
[----:B------:R-:W-:Y:S01]  /*c290*/  BSSY B0, `(.L_x_79) ;  /* 0x000009b000007945 */ /* 0x000fe20003800000 */
[----:B------:R-:W-:Y:S01]  /*c2a0*/  IMAD.MOV.U32 R4, RZ, RZ, 0x1 ;  /* 0x00000001ff047424 */ /* 0x000fe200078e00ff */
[----:B------:R-:W-:Y:S01]  /*c2b0*/  MOV R0, RZ ;  /* 0x000000ff00007202 */ /* 0x000fe20000000f00 */
[----:B------:R-:W-:Y:S01]  /*c2c0*/  IMAD.MOV.U32 R5, RZ, RZ, 0x1 ;  /* 0x00000001ff057424 */ /* 0x000fe200078e00ff */
[----:B------:R-:W-:Y:S01]  /*c2d0*/  PLOP3.LUT P0, PT, P2, P0, PT, 0x2a, 0x0 ;  /* 0x000000000000781c */ /* 0x000fe20001700572 */
[----:B------:R-:W-:Y:S01]  /*c2e0*/  ULOP3.LUT UR17, UR38, 0x2, URZ, 0xfc, !UPT ;  /* 0x0000000226117892 */ /* 0x000fe2000f8efc3f */
[----:B------:R-:W-:Y:S01]  /*c2f0*/  ULDC UR20, c[0x0][0xc] ;  /* 0x0000030000147ab9 */ /* 0x000fe20000000800 */
[----:B------:R-:W-:Y:S01]  /*c300*/  ULDC.64 UR18, c[0x0][0x198] ;  /* 0x0000660000127ab9 */ /* 0x000fe20000000a00 */
[----:B------:R-:W-:-:S09]  /*c310*/  ULDC UR21, c[0x0][0xa00] ;  /* 0x0002800000157ab9 */ /* 0x000fd20000000800 */
.L_x_94:
[----:B------:R-:W1:Y:S01]  /*c320*/  LDC R6, c[0x0][0xa04] ;  /* 0x00028100ff067b82 */ /* 0x000e620000000800 */
[----:B------:R-:W-:Y:S01]  /*c330*/  IMAD.MOV.U32 R7, RZ, RZ, R17 ;  /* 0x000000ffff077224 */ /* 0x000fe200078e0011 */
[----:B------:R-:W-:-:S06]  /*c340*/  UMOV UR4, 0xffffffff ;  /* 0xffffffff00047882 */ /* 0x000fcc0000000000 */
[----:B------:R-:W2:Y:S08]  /*c350*/  LDC R10, c[0x0][0xa10] ;  /* 0x00028400ff0a7b82 */ /* 0x000eb00000000800 */
[----:B------:R-:W3:Y:S01]  /*c360*/  LDC R13, c[0x0][0xa1c] ;  /* 0x00028700ff0d7b82 */ /* 0x000ee20000000800 */
[----:B-1----:R-:W-:Y:S02]  /*c370*/  ISETP.NE.AND P2, PT, R6, 0x1, PT ;  /* 0x000000010600780c */ /* 0x002fe40003f45270 */
[----:B--2---:R-:W-:-:S11]  /*c380*/  ISETP.NE.AND P3, PT, R10, 0x1, PT ;  /* 0x000000010a00780c */ /* 0x004fd60003f65270 */
[----:B------:R-:W1:Y:S01]  /*c390*/  @P2 LDC.64 R8, c[0x0][0xa08] ;  /* 0x00028200ff082b82 */ /* 0x000e620000000a00 */
[----:B---3--:R-:W-:-:S07]  /*c3a0*/  ISETP.NE.AND P4, PT, R13, 0x1, PT ;  /* 0x000000010d00780c */ /* 0x008fce0003f85270 */
[----:B------:R-:W2:Y:S08]  /*c3b0*/  @P3 LDC R12, c[0x0][0xa14] ;  /* 0x00028500ff0c3b82 */ /* 0x000eb00000000800 */
[----:B------:R-:W3:Y:S08]  /*c3c0*/  @P3 LDC R11, c[0x0][0xa18] ;  /* 0x00028600ff0b3b82 */ /* 0x000ef00000000800 */
[----:B------:R-:W4:Y:S01]  /*c3d0*/  @P4 LDC.64 R2, c[0x0][0xa20] ;  /* 0x00028800ff024b82 */ /* 0x000f220000000a00 */
[----:B-1----:R-:W-:-:S05]  /*c3e0*/  @P2 IMAD.HI.U32 R8, R17, R8, RZ ;  /* 0x0000000811082227 */ /* 0x002fca00078e00ff */
[----:B------:R-:W-:-:S04]  /*c3f0*/  @P2 SHF.R.U32.HI R7, RZ, R9, R8 ;  /* 0x00000009ff072219 */ /* 0x000fc80000011608 */
[----:B------:R-:W-:Y:S01]  /*c400*/  MOV R9, R7 ;  /* 0x0000000700097202 */ /* 0x000fe20000000f00 */
[----:B--2---:R-:W-:-:S05]  /*c410*/  @P3 IMAD.HI.U32 R8, R7, R12, RZ ;  /* 0x0000000c07083227 */ /* 0x004fca00078e00ff */
[----:B---3--:R-:W-:-:S05]  /*c420*/  @P3 SHF.R.U32.HI R9, RZ, R11, R8 ;  /* 0x0000000bff093219 */ /* 0x008fca0000011608 */
[----:B----4-:R-:W-:-:S04]  /*c430*/  @P4 IMAD.HI.U32 R8, R9, R2, RZ ;  /* 0x0000000209084227 */ /* 0x010fc800078e00ff */
[----:B------:R-:W-:Y:S01]  /*c440*/  IMAD.MOV.U32 R2, RZ, RZ, R9 ;  /* 0x000000ffff027224 */ /* 0x000fe200078e0009 */
[----:B------:R-:W-:Y:S02]  /*c450*/  @P4 SHF.R.U32.HI R2, RZ, R3, R8 ;  /* 0x00000003ff024219 */ /* 0x000fe40000011608 */
[----:B------:R-:W-:-:S03]  /*c460*/  IADD3 R3, -R9, RZ, RZ ;  /* 0x000000ff09037210 */ /* 0x000fc60007ffe1ff */
[----:B------:R-:W-:Y:S02]  /*c470*/  IMAD.MOV R2, RZ, RZ, -R2 ;  /* 0x000000ffff027224 */ /* 0x000fe400078e0a02 */
[----:B------:R-:W-:Y:S02]  /*c480*/  IMAD R10, R10, R3, R7 ;  /* 0x000000030a0a7224 */ /* 0x000fe400078e0207 */
[----:B------:R-:W-:Y:S01]  /*c490*/  IMAD R2, R13, R2, R9 ;  /* 0x000000020d027224 */ /* 0x000fe200078e0209 */
[----:B------:R-:W-:Y:S06]  /*c4a0*/  BRA.DIV UR4, `(.L_x_80) ;  /* 0x0000001e04147947 */ /* 0x000fec000b800000 */
[----:B------:R-:W-:-:S13]  /*c4b0*/  ELECT P6, URZ, PT ;  /* 0x00000000003f782f */ /* 0x000fda00038c0000 */
.L_x_132:
[----:B------:R-:W-:Y:S01]  /*c4c0*/  IMAD.MOV R3, RZ, RZ, -R7 ;  /* 0x000000ffff037224 */ /* 0x000fe200078e0a07 */
[----:B------:R-:W-:Y:S03]  /*c4d0*/  BSSY B1, `(.L_x_81) ;  /* 0x0000034000017945 */ /* 0x000fe60003800000 */
[----:B------:R-:W-:Y:S01]  /*c4e0*/  IMAD R3, R6, R3, R17 ;  /* 0x0000000306037224 */ /* 0x000fe200078e0211 */
[----:B------:R-:W-:-:S03]  /*c4f0*/  MOV R6, RZ ;  /* 0x000000ff00067202 */ /* 0x000fc60000000f00 */
[----:B------:R-:W-:Y:S01]  /*c500*/  IMAD.SHL.U32 R3, R3, 0x80, RZ ;  /* 0x0000008003037824 */ /* 0x000fe200078e00ff */
[----:B------:R-:W-:Y:S06]  /*c510*/  @!P6 BRA `(.L_x_82) ;  /* 0x0000000000bce947 */ /* 0x000fec0003800000 */
[----:B------:R-:W1:Y:S01]  /*c520*/  S2R R7, SR_CgaCtaId ;  /* 0x0000000000077919 */ /* 0x000e620000008800 */
[----:B------:R-:W-:-:S04]  /*c530*/  MOV R6, 0x400 ;  /* 0x0000040000067802 */ /* 0x000fc80000000f00 */
[----:B-1----:R-:W-:Y:S02]  /*c540*/  LEA R9, R7, R6, 0x18 ;  /* 0x0000000607097211 */ /* 0x002fe400078ec0ff */
[----:B------:R-:W-:-:S03]  /*c550*/  SHF.L.U32 R6, R5, 0x1f, RZ ;  /* 0x0000001f05067819 */ /* 0x000fc600000006ff */
[----:B------:R-:W-:-:S04]  /*c560*/  IMAD R7, R0, 0x8, R9 ;  /* 0x0000000800077824 */ /* 0x000fc800078e0209 */
[----:B------:R-:W1:Y:S02]  /*c570*/  SYNCS.PHASECHK.TRANS64.TRYWAIT P2, [R7+URZ+0x14260], R6 ;  /* 0x01426006070075a7 */ /* 0x000e64000804017f */
[----:B-1----:R-:W-:Y:S05]  /*c580*/  @!P2 BRA `(.L_x_83) ;  /* 0x0000001800fca947 */ /* 0x002fea0003800000 */
.L_x_133:
[----:B------:R-:W-:Y:S01]  /*c590*/  UPRMT UR4, UR17, 0x9910, URZ ;  /* 0x0000991011047896 */ /* 0x000fe2000800003f */
[----:B-1----:R-:W-:-:S03]  /*c5a0*/  @P1 IMAD.MOV.U32 R6, RZ, RZ, 0x1800 ;  /* 0x00001800ff061424 */ /* 0x002fc600078e00ff */
[----:B------:R-:W-:Y:S01]  /*c5b0*/  UISETP.NE.AND UP0, UPT, UR4, 0x2, UPT ;  /* 0x000000020400788c */ /* 0x000fe2000bf05270 */
[----:B------:R1:W-:Y:S05]  /*c5c0*/  @P1 SYNCS.ARRIVE.TRANS64 RZ, [R7+URZ+0x14250], R6 ;  /* 0x0142500607ff19a7 */ /* 0x0003ea000800003f */
[----:B------:R-:W-:-:S13]  /*c5d0*/  PLOP3.LUT P2, PT, PT, PT, UP0, 0x80, 0x0 ;  /* 0x000000000000781c */ /* 0x000fda0003f4f008 */
[----:B-1----:R-:W-:Y:S05]  /*c5e0*/  @P2 BRA `(.L_x_84) ;  /* 0x0000000000042947 */ /* 0x002fea0003800000 */
[----:B------:R-:W-:Y:S01]  /*c5f0*/  BPT.TRAP 0x1 ;  /* 0x000000040000795c */ /* 0x000fe20000300000 */
.L_x_84:
[----:B------:R-:W-:Y:S05]  /*c600*/  @P0 BRA `(.L_x_85) ;  /* 0x0000000000040947 */ /* 0x000fea0003800000 */
[----:B------:R-:W-:Y:S01]  /*c610*/  BPT.TRAP 0x1 ;  /* 0x000000040000795c */ /* 0x000fe20000300000 */
.L_x_85:
[----:B------:R-:W-:Y:S01]  /*c620*/  R2UR UR5, R9 ;  /* 0x00000000090572ca */ /* 0x000fe200000e0000 */
[----:B------:R-:W-:Y:S01]  /*c630*/  UIADD3 UR4, UP0, UR18, 0xf0, URZ ;  /* 0x000000f012047890 */ /* 0x000fe2000ff1e03f */
[----:B------:R-:W-:Y:S01]  /*c640*/  R2UR UR8, R0 ;  /* 0x00000000000872ca */ /* 0x000fe200000e0000 */
[----:B------:R-:W-:Y:S01]  /*c650*/  UMOV UR10, URZ ;  /* 0x0000003f000a7c82 */ /* 0x000fe20008000000 */
[----:B------:R-:W-:Y:S01]  /*c660*/  R2UR UR9, R7 ;  /* 0x00000000070972ca */ /* 0x000fe200000e0000 */
[----:B------:R-:W-:Y:S01]  /*c670*/  UMOV UR6, 0x0 ;  /* 0x0000000000067882 */ /* 0x000fe20000000000 */
[----:B------:R-:W-:Y:S01]  /*c680*/  R2UR UR11, R3 ;  /* 0x00000000030b72ca */ /* 0x000fe200000e0000 */
[----:B------:R-:W-:Y:S01]  /*c690*/  UMOV UR7, 0x10000000 ;  /* 0x1000000000077882 */ /* 0x000fe20000000000 */
[----:B------:R-:W-:Y:S01]  /*c6a0*/  R2UR UR12, R10 ;  /* 0x000000000a0c72ca */ /* 0x000fe200000e0000 */
[----:B------:R-:W-:Y:S01]  /*c6b0*/  UMOV UR15, 0x10 ;  /* 0x00000010000f7882 */ /* 0x000fe20000000000 */
[----:B------:R-:W-:-:S02]  /*c6c0*/  R2UR UR13, R2 ;  /* 0x00000000020d72ca */ /* 0x000fc400000e0000 */
[----:B------:R-:W-:-:S03]  /*c6d0*/  IADD3 R0, R0, 0x1, RZ ;  /* 0x0000000100007810 */ /* 0x000fc60007ffe0ff */
[----:B------:R-:W-:Y:S01]  /*c6e0*/  UIMAD UR8, UR8, 0x1800, UR5 ;  /* 0x00001800080878a4 */ /* 0x000fe2000f8e0205 */
[C---:B------:R-:W-:Y:S01]  /*c6f0*/  ISETP.NE.AND P2, PT, R0.reuse, 0x2, PT ;  /* 0x000000020000780c */ /* 0x040fe20003f45270 */
[----:B------:R-:W-:Y:S02]  /*c700*/  UIADD3 UR9, UR9, 0x14250, URZ ;  /* 0x0001425009097890 */ /* 0x000fe4000fffe03f */
[----:B------:R-:W-:Y:S01]  /*c710*/  UIADD3.X UR5, URZ, UR19, URZ, UP0, !UPT ;  /* 0x000000133f057290 */ /* 0x000fe200087fe43f */
[----:B------:R-:W-:Y:S01]  /*c720*/  SEL R6, RZ, 0x1, P2 ;  /* 0x00000001ff067807 */ /* 0x000fe20001000000 */
[----:B------:R-:W-:Y:S01]  /*c730*/  UIADD3 UR14, UR8, 0x800, URZ ;  /* 0x00000800080e7890 */ /* 0x000fe2000fffe03f */
[----:B------:R-:W-:Y:S01]  /*c740*/  SEL R0, R0, RZ, P2 ;  /* 0x000000ff00007207 */ /* 0x000fe20001000000 */
[----:B------:R-:W-:Y:S01]  /*c750*/  UIADD3 UR16, UR8, 0x1000, URZ ;  /* 0x0000100008107890 */ /* 0x000fe2000fffe03f */
[----:B------:R-:W-:Y:S01]  /*c760*/  LOP3.LUT R5, R5, R6, RZ, 0x3c, !PT ;  /* 0x0000000605057212 */ /* 0x000fe200078e3cff */
[----:B------:R-:W-:-:S03]  /*c770*/  IMAD.MOV.U32 R6, RZ, RZ, 0x40 ;  /* 0x00000040ff067424 */ /* 0x000fc600078e00ff */
[----:B------:R1:W-:Y:S02]  /*c780*/  UTMALDG.4D [UR8], [UR4], desc[UR6] ;  /* 0x00000608040075b4 */ /* 0x0003e40008019000 */
[----:B-1----:R-:W-:Y:S01]  /*c790*/  UMOV UR8, UR14 ;  /* 0x0000000e00087c82 */ /* 0x002fe20008000000 */
[----:B------:R-:W-:Y:S01]  /*c7a0*/  UMOV UR10, UR15 ;  /* 0x0000000f000a7c82 */ /* 0x000fe20008000000 */
[----:B------:R-:W-:Y:S01]  /*c7b0*/  UMOV UR14, 0x20 ;  /* 0x00000020000e7882 */ /* 0x000fe20000000000 */
[----:B------:R1:W-:Y:S02]  /*c7c0*/  UTMALDG.4D [UR8], [UR4], desc[UR6] ;  /* 0x00000608040075b4 */ /* 0x0003e40008019000 */
[----:B-1----:R-:W-:Y:S01]  /*c7d0*/  UMOV UR8, UR16 ;  /* 0x0000001000087c82 */ /* 0x002fe20008000000 */
[----:B------:R-:W-:Y:S02]  /*c7e0*/  UMOV UR10, UR14 ;  /* 0x0000000e000a7c82 */ /* 0x000fe40008000000 */
[----:B------:R1:W-:Y:S02]  /*c7f0*/  UTMALDG.4D [UR8], [UR4], desc[UR6] ;  /* 0x00000608040075b4 */ /* 0x0003e40008019000 */
[----:B-1----:R-:W-:Y:S01]  /*c800*/  NOP ;  /* 0x0000000000007918 */ /* 0x002fe20000000000 */
.L_x_82:
[----:B------:R-:W-:Y:S05]  /*c810*/  BSYNC B1 ;  /* 0x0000000000017941 */ /* 0x000fea0003800000 */
.L_x_81:
[----:B------:R-:W-:Y:S01]  /*c820*/  LOP3.LUT P2, RZ, R4, 0xff, RZ, 0xc0, !PT ;  /* 0x000000ff04ff7812 */ /* 0x000fe2000784c0ff */
[----:B------:R-:W-:-:S12]  /*c830*/  BSSY B1, `(.L_x_86) ;  /* 0x0000009000017945 */ /* 0x000fd80003800000 */
[----:B------:R-:W-:Y:S05]  /*c840*/  @!P2 BRA `(.L_x_87) ;  /* 0x00000000001ca947 */ /* 0x000fea0003800000 */
[----:B------:R-:W1:Y:S01]  /*c850*/  S2R R7, SR_CgaCtaId ;  /* 0x0000000000077919 */ /* 0x000e620000008800 */
[----:B------:R-:W-:-:S04]  /*c860*/  MOV R4, 0x400 ;  /* 0x0000040000047802 */ /* 0x000fc80000000f00 */
[----:B-1----:R-:W-:Y:S02]  /*c870*/  LEA R7, R7, R4, 0x18 ;  /* 0x0000000407077211 */ /* 0x002fe400078ec0ff */
[----:B------:R-:W-:Y:S02]  /*c880*/  SHF.L.U32 R4, RZ, 0x1f, RZ ;  /* 0x0000001fff047819 */ /* 0x000fe400000006ff */
[----:B------:R1:W-:Y:S02]  /*c890*/  SYNCS.ARRIVE.TRANS64.A1T0 RZ, [R7+URZ+0x142b0], RZ ;  /* 0x0142b0ff07ff79a7 */ /* 0x0003e4000810003f */
[----:B------:R-:W2:Y:S02]  /*c8a0*/  SYNCS.PHASECHK.TRANS64.TRYWAIT P2, [R7+URZ+0x142b0], R4 ;  /* 0x0142b004070075a7 */ /* 0x000ea4000804017f */
[----:B-12---:R-:W-:Y:S05]  /*c8b0*/  @!P2 BRA `(.L_x_88) ;  /* 0x000000180044a947 */ /* 0x006fea0003800000 */
.L_x_87:
[----:B------:R-:W-:Y:S05]  /*c8c0*/  BSYNC B1 ;  /* 0x0000000000017941 */ /* 0x000fea0003800000 */
.L_x_86:
[----:B------:R-:W-:Y:S04]  /*c8d0*/  BSSY B1, `(.L_x_89) ;  /* 0x0000032000017945 */ /* 0x000fe80003800000 */
[----:B------:R-:W-:Y:S05]  /*c8e0*/  @!P6 BRA `(.L_x_90) ;  /* 0x0000000000c0e947 */ /* 0x000fea0003800000 */
[----:B-1----:R-:W1:Y:S01]  /*c8f0*/  S2R R7, SR_CgaCtaId ;  /* 0x0000000000077919 */ /* 0x002e620000008800 */
[----:B------:R-:W-:Y:S02]  /*c900*/  MOV R4, 0x400 ;  /* 0x0000040000047802 */ /* 0x000fe40000000f00 */
[----:B------:R-:W-:Y:S02]  /*c910*/  SHF.L.U32 R9, R5, 0x1f, RZ ;  /* 0x0000001f05097819 */ /* 0x000fe400000006ff */
[----:B-1----:R-:W-:-:S05]  /*c920*/  LEA R7, R7, R4, 0x18 ;  /* 0x0000000407077211 */ /* 0x002fca00078ec0ff */
[----:B------:R-:W-:-:S04]  /*c930*/  IMAD R4, R0, 0x8, R7 ;  /* 0x0000000800047824 */ /* 0x000fc800078e0207 */
[----:B------:R-:W1:Y:S02]  /*c940*/  SYNCS.PHASECHK.TRANS64.TRYWAIT P2, [R4+URZ+0x14260], R9 ;  /* 0x01426009040075a7 */ /* 0x000e64000804017f */
[----:B-1----:R-:W-:Y:S05]  /*c950*/  @!P2 BRA `(.L_x_91) ;  /* 0x000000180030a947 */ /* 0x002fea0003800000 */
.L_x_134:
[----:B------:R-:W-:Y:S01]  /*c960*/  UPRMT UR4, UR17, 0x9910, URZ ;  /* 0x0000991011047896 */ /* 0x000fe2000800003f */
[----:B-1----:R-:W-:-:S03]  /*c970*/  @P1 MOV R9, 0x1800 ;  /* 0x0000180000091802 */ /* 0x002fc60000000f00 */
[----:B------:R-:W-:Y:S01]  /*c980*/  UISETP.NE.AND UP0, UPT, UR4, 0x2, UPT ;  /* 0x000000020400788c */ /* 0x000fe2000bf05270 */
[----:B------:R1:W-:Y:S05]  /*c990*/  @P1 SYNCS.ARRIVE.TRANS64 RZ, [R4+URZ+0x14250], R9 ;  /* 0x0142500904ff19a7 */ /* 0x0003ea000800003f */
[----:B------:R-:W-:-:S13]  /*c9a0*/  PLOP3.LUT P2, PT, PT, PT, UP0, 0x80, 0x0 ;  /* 0x000000000000781c */ /* 0x000fda0003f4f008 */
[----:B-1----:R-:W-:Y:S05]  /*c9b0*/  @P2 BRA `(.L_x_92) ;  /* 0x0000000000042947 */ /* 0x002fea0003800000 */
[----:B------:R-:W-:Y:S01]  /*c9c0*/  BPT.TRAP 0x1 ;  /* 0x000000040000795c */ /* 0x000fe20000300000 */
.L_x_92:
[----:B------:R-:W-:Y:S05]  /*c9d0*/  @P0 BRA `(.L_x_93) ;  /* 0x0000000000040947 */ /* 0x000fea0003800000 */
[----:B------:R-:W-:Y:S01]  /*c9e0*/  BPT.TRAP 0x1 ;  /* 0x000000040000795c */ /* 0x000fe20000300000 */
.L_x_93:
        /* <DEDUP_REMOVED lines=10> */
[----:B------:R-:W-:Y:S01]  /*ca90*/  R2UR UR12, R10 ;  /* 0x000000000a0c72ca */ /* 0x000fe200000e0000 */
[----:B------:R-:W-:Y:S01]  /*caa0*/  VIADD R0, R0, 0x1 ;  /* 0x0000000100007836 */ /* 0x000fe20000000000 */
[----:B------:R-:W-:-:S04]  /*cab0*/  R2UR UR13, R2 ;  /* 0x00000000020d72ca */ /* 0x000fc800000e0000 */
[C---:B------:R-:W-:Y:S01]  /*cac0*/  ISETP.NE.AND P2, PT, R0.reuse, 0x2, PT ;  /* 0x000000020000780c */ /* 0x040fe20003f45270 */
[----:B------:R-:W-:Y:S02]  /*cad0*/  UIADD3 UR11, UR11, UR9, URZ ;  /* 0x000000090b0b7290 */ /* 0x000fe4000fffe03f */
[----:B------:R-:W-:Y:S01]  /*cae0*/  UIMAD UR8, UR8, 0x1800, UR5 ;  /* 0x00001800080878a4 */ /* 0x000fe2000f8e0205 */
[----:B------:R-:W-:Y:S01]  /*caf0*/  SEL R2, RZ, 0x1, P2 ;  /* 0x00000001ff027807 */ /* 0x000fe20001000000 */
[----:B------:R-:W-:Y:S01]  /*cb00*/  UIADD3 UR9, UR14, 0x14250, URZ ;  /* 0x000142500e097890 */ /* 0x000fe2000fffe03f */
[----:B------:R-:W-:Y:S01]  /*cb10*/  SEL R0, R0, RZ, P2 ;  /* 0x000000ff00007207 */ /* 0x000fe20001000000 */
[----:B------:R-:W-:Y:S01]  /*cb20*/  UIADD3.X UR5, URZ, UR19, URZ, UP0, !UPT ;  /* 0x000000133f057290 */ /* 0x000fe200087fe43f */
[----:B------:R-:W-:Y:S01]  /*cb30*/  LOP3.LUT R5, R5, R2, RZ, 0x3c, !PT ;  /* 0x0000000205057212 */ /* 0x000fe200078e3cff */
[----:B------:R-:W-:Y:S02]  /*cb40*/  UIADD3 UR14, UR8, 0x800, URZ ;  /* 0x00000800080e7890 */ /* 0x000fe4000fffe03f */
[----:B------:R-:W-:-:S05]  /*cb50*/  UIADD3 UR16, UR8, 0x1000, URZ ;  /* 0x0000100008107890 */ /* 0x000fca000fffe03f */
        /* <DEDUP_REMOVED lines=8> */
[----:B--2---:R-:W-:Y:S01]  /*cbe0*/  NOP ;  /* 0x0000000000007918 */ /* 0x004fe20000000000 */
.L_x_90:
[----:B------:R-:W-:Y:S05]  /*cbf0*/  BSYNC B1 ;  /* 0x0000000000017941 */ /* 0x000fea0003800000 */
.L_x_89:
[----:B------:R-:W-:Y:S01]  /*cc00*/  VIADD R17, R17, UR20 ;  /* 0x0000001411117c36 */ /* 0x000fe20008000000 */
[----:B-1----:R-:W-:-:S04]  /*cc10*/  PRMT R4, RZ, 0x7610, R4 ;  /* 0x00007610ff047816 */ /* 0x002fc80000000004 */
[----:B------:R-:W-:-:S13]  /*cc20*/  ISETP.GE.AND P2, PT, R17, UR21, PT ;  /* 0x0000001511007c0c */ /* 0x000fda000bf46270 */
[----:B------:R-:W-:Y:S05]  /*cc30*/  @!P2 BRA `(.L_x_94) ;  /* 0xfffffff400b8a947 */ /* 0x000fea000383ffff */
[----:B------:R-:W-:Y:S05]  /*cc40*/  BSYNC B0 ;  /* 0x0000000000007941 */ /* 0x000fea0003800000 */
.L_x_79:
[----:B------:R-:W-:Y:S05]  /*cc50*/  EXIT ;  /* 0x000000000000794d */ /* 0x000fea0003800000 */
.L_x_78:
[----:B-1----:R-:W-:Y:S02]  /*cc60*/  ULDC UR4, c[0x0][0xa00] ;  /* 0x0002800000047ab9 */ /* 0x002fe40000000800 */
[----:B------:R-:W-:-:S13]  /*cc70*/  ISETP.GE.AND P0, PT, R17, UR4, PT ;  /* 0x0000000411007c0c */ /* 0x000fda000bf06270 */
[----:B------:R-:W-:Y:S05]  /*cc80*/  @P0 EXIT ;  /* 0x000000000000094d */ /* 0x000fea0003800000 */
[----:B------:R-:W-:Y:S01]  /*cc90*/  LOP3.LUT P0, RZ, R2, 0x1f, RZ, 0xc0, !PT ;  /* 0x0000001f02ff7812 */ /* 0x000fe2000780c0ff */
[----:B------:R-:W-:Y:S01]  /*cca0*/  BSSY B0, `(.L_x_95) ;  /* 0x000010e000007945 */ /* 0x000fe20003800000 */
[----:B------:R-:W-:Y:S01]  /*ccb0*/  MOV R4, 0x1 ;  /* 0x0000000100047802 */ /* 0x000fe20000000f00 */
[----:B------:R-:W-:Y:S01]  /*ccc0*/  IMAD.MOV.U32 R5, RZ, RZ, RZ ;  /* 0x000000ffff057224 */ /* 0x000fe200078e00ff */
[----:B------:R-:W-:Y:S01]  /*ccd0*/  PLOP3.LUT P0, PT, P0, P2, PT, 0x2a, 0x0 ;  /* 0x000000000000781c */ /* 0x000fe20000704572 */
[----:B------:R-:W-:Y:S01]  /*cce0*/  IMAD.MOV.U32 R0, RZ, RZ, 0x1 ;  /* 0x00000001ff007424 */ /* 0x000fe200078e00ff */
[----:B------:R-:W-:Y:S01]  /*ccf0*/  ULOP3.LUT UR20, UR51, 0x2, URZ, 0xfc, !UPT ;  /* 0x0000000233147892 */ /* 0x000fe2000f8efc3f */
[----:B------:R-:W-:Y:S01]  /*cd00*/  ULDC.64 UR16, c[0x0][0x198] ;  /* 0x0000660000107ab9 */ /* 0x000fe20000000a00 */
[----:B------:R-:W-:-:S10]  /*cd10*/  ULDC UR21, c[0x0][0xc] ;  /* 0x0000030000157ab9 */ /* 0x000fd40000000800 */
.L_x_122:
[----:B------:R-:W1:Y:S01]  /*cd20*/  LDC R2, c[0x0][0xa04] ;  /* 0x00028100ff027b82 */ /* 0x000e620000000800 */
[----:B------:R-:W-:-:S07]  /*cd30*/  UMOV UR4, 0xffffffff ;  /* 0xffffffff00047882 */ /* 0x000fce0000000000 */
        /* <DEDUP_REMOVED lines=9> */
[----:B-1----:R-:W-:Y:S01]  /*cdd0*/  @P3 IMAD.HI.U32 R10, R17, R6, RZ ;  /* 0x00000006110a3227 */ /* 0x002fe200078e00ff */
[----:B------:R-:W-:-:S04]  /*cde0*/  MOV R6, R17 ;  /* 0x0000001100067202 */ /* 0x000fc80000000f00 */
[----:B------:R-:W-:-:S05]  /*cdf0*/  @P3 SHF.R.U32.HI R6, RZ, R7, R10 ;  /* 0x00000007ff063219 */ /* 0x000fca000001160a */
[----:B--2---:R-:W-:-:S04]  /*ce00*/  @P4 IMAD.HI.U32 R9, R6, R9, RZ ;  /* 0x0000000906094227 */ /* 0x004fc800078e00ff */
[----:B------:R-:W-:Y:S01]  /*ce10*/  IMAD.MOV.U32 R7, RZ, RZ, R6 ;  /* 0x000000ffff077224 */ /* 0x000fe200078e0006 */
[----:B---3--:R-:W-:-:S04]  /*ce20*/  @P4 SHF.R.U32.HI R7, RZ, R12, R9 ;  /* 0x0000000cff074219 */ /* 0x008fc80000011609 */
[----:B------:R-:W-:Y:S01]  /*ce30*/  MOV R9, R7 ;  /* 0x0000000700097202 */ /* 0x000fe20000000f00 */
[----:B----4-:R-:W-:-:S05]  /*ce40*/  @P5 IMAD.HI.U32 R2, R7, R2, RZ ;  /* 0x0000000207025227 */ /* 0x010fca00078e00ff */
[----:B------:R-:W-:Y:S01]  /*ce50*/  @P5 SHF.R.U32.HI R9, RZ, R3, R2 ;  /* 0x00000003ff095219 */ /* 0x000fe20000011602 */
[----:B------:R-:W-:-:S04]  /*ce60*/  IMAD.MOV R3, RZ, RZ, -R7 ;  /* 0x000000ffff037224 */ /* 0x000fc800078e0a07 */
[----:B------:R-:W-:Y:S01]  /*ce70*/  IMAD R2, R11, R3, R6 ;  /* 0x000000030b027224 */ /* 0x000fe200078e0206 */
[----:B------:R-:W-:-:S05]  /*ce80*/  IADD3 R3, -R9, RZ, RZ ;  /* 0x000000ff09037210 */ /* 0x000fca0007ffe1ff */
[----:B------:R-:W-:Y:S01]  /*ce90*/  IMAD R3, R8, R3, R7 ;  /* 0x0000000308037224 */ /* 0x000fe200078e0207 */
[----:B------:R-:W-:Y:S06]  /*cea0*/  BRA.DIV UR4, `(.L_x_96) ;  /* 0x0000001204f07947 */ /* 0x000fec000b800000 */
[----:B------:R-:W-:-:S13]  /*ceb0*/  ELECT P6, URZ, PT ;  /* 0x00000000003f782f */ /* 0x000fda00038c0000 */
.L_x_137:
[----:B------:R-:W1:Y:S01]  /*cec0*/  LDC R6, c[0x0][0x28c] ;  /* 0x0000a300ff067b82 */ /* 0x000e620000000800 */
[----:B------:R-:W-:Y:S01]  /*ced0*/  BSSY B1, `(.L_x_97) ;  /* 0x0000032000017945 */ /* 0x000fe20003800000 */
[----:B-1----:R-:W-:-:S13]  /*cee0*/  ISETP.GT.AND P3, PT, R6, RZ, P6 ;  /* 0x000000ff0600720c */ /* 0x002fda0003764270 */
[----:B------:R-:W-:Y:S05]  /*cef0*/  @!P3 BRA `(.L_x_98) ;  /* 0x0000000000bcb947 */ /* 0x000fea0003800000 */
[----:B------:R-:W1:Y:S01]  /*cf00*/  S2R R8, SR_CgaCtaId ;  /* 0x0000000000087919 */ /* 0x000e620000008800 */
[----:B------:R-:W-:-:S04]  /*cf10*/  MOV R7, 0x400 ;  /* 0x0000040000077802 */ /* 0x000fc80000000f00 */
[----:B-1----:R-:W-:Y:S02]  /*cf20*/  LEA R10, R8, R7, 0x18 ;  /* 0x00000007080a7211 */ /* 0x002fe400078ec0ff */
[----:B------:R-:W-:-:S03]  /*cf30*/  SHF.L.U32 R7, R0, 0x1f, RZ ;  /* 0x0000001f00077819 */ /* 0x000fc600000006ff */
[----:B------:R-:W-:-:S04]  /*cf40*/  IMAD R8, R5, 0x8, R10 ;  /* 0x0000000805087824 */ /* 0x000fc800078e020a */
[----:B------:R-:W1:Y:S02]  /*cf50*/  SYNCS.PHASECHK.TRANS64.TRYWAIT P4, [R8+URZ+0x14228], R7 ;  /* 0x01422807080075a7 */ /* 0x000e64000808017f */
[----:B-1----:R-:W-:Y:S05]  /*cf60*/  @!P4 BRA `(.L_x_99) ;  /* 0x0000001000e0c947 */ /* 0x002fea0003800000 */
.L_x_138:
[----:B------:R-:W-:Y:S01]  /*cf70*/  UPRMT UR4, UR20, 0x9910, URZ ;  /* 0x0000991014047896 */ /* 0x000fe2000800003f */
[----:B-1----:R-:W-:-:S03]  /*cf80*/  @P2 MOV R7, 0x3000 ;  /* 0x0000300000072802 */ /* 0x002fc60000000f00 */
[----:B------:R-:W-:Y:S01]  /*cf90*/  UISETP.NE.AND UP0, UPT, UR4, 0x2, UPT ;  /* 0x000000020400788c */ /* 0x000fe2000bf05270 */
[----:B------:R1:W-:Y:S05]  /*cfa0*/  @P2 SYNCS.ARRIVE.TRANS64 RZ, [R8+URZ+0x14200], R7 ;  /* 0x0142000708ff29a7 */ /* 0x0003ea000800003f */
[----:B------:R-:W-:-:S13]  /*cfb0*/  PLOP3.LUT P4, PT, PT, PT, UP0, 0x80, 0x0 ;  /* 0x000000000000781c */ /* 0x000fda0003f8f008 */
[----:B-1----:R-:W-:Y:S05]  /*cfc0*/  @P4 BRA `(.L_x_100) ;  /* 0x0000000000044947 */ /* 0x002fea0003800000 */
[----:B------:R-:W-:Y:S01]  /*cfd0*/  BPT.TRAP 0x1 ;  /* 0x000000040000795c */ /* 0x000fe20000300000 */
.L_x_100:
[----:B------:R-:W-:Y:S05]  /*cfe0*/  @P0 BRA `(.L_x_101) ;  /* 0x0000000000040947 */ /* 0x000fea0003800000 */
[----:B------:R-:W-:Y:S01]  /*cff0*/  BPT.TRAP 0x1 ;  /* 0x000000040000795c */ /* 0x000fe20000300000 */
.L_x_101:
[----:B------:R-:W-:Y:S01]  /*d000*/  IMAD R10, R5, 0x3000, R10 ;  /* 0x00003000050a7824 */ /* 0x000fe200078e020a */
[----:B------:R-:W-:Y:S01]  /*d010*/  R2UR UR9, R8 ;  /* 0x00000000080972ca */ /* 0x000fe200000e0000 */
[----:B------:R-:W-:Y:S01]  /*d020*/  UIADD3 UR4, UP0, UR16, 0x1f0, URZ ;  /* 0x000001f010047890 */ /* 0x000fe2000ff1e03f */
[----:B------:R-:W-:Y:S01]  /*d030*/  R2UR UR12, R2 ;  /* 0x00000000020c72ca */ /* 0x000fe200000e0000 */
[----:B------:R-:W-:Y:S01]  /*d040*/  UMOV UR10, URZ ;  /* 0x0000003f000a7c82 */ /* 0x000fe20008000000 */
[----:B------:R-:W-:Y:S01]  /*d050*/  R2UR UR8, R10 ;  /* 0x000000000a0872ca */ /* 0x000fe200000e0000 */
[----:B------:R-:W-:Y:S01]  /*d060*/  UIADD3.X UR5, URZ, UR17, URZ, UP0, !UPT ;  /* 0x000000113f057290 */ /* 0x000fe200087fe43f */
[----:B------:R-:W-:Y:S01]  /*d070*/  R2UR UR13, R3 ;  /* 0x00000000030d72ca */ /* 0x000fe200000e0000 */
[----:B------:R-:W-:Y:S01]  /*d080*/  UMOV UR6, 0x0 ;  /* 0x0000000000067882 */ /* 0x000fe20000000000 */
[----:B------:R-:W-:Y:S01]  /*d090*/  UMOV UR7, 0x10000000 ;  /* 0x1000000000077882 */ /* 0x000fe20000000000 */
[----:B------:R-:W-:Y:S01]  /*d0a0*/  UMOV UR11, URZ ;  /* 0x0000003f000b7c82 */ /* 0x000fe20008000000 */
[----:B------:R-:W-:Y:S01]  /*d0b0*/  UMOV UR19, 0x10 ;  /* 0x0000001000137882 */ /* 0x000fe20000000000 */
[----:B------:R-:W-:-:S02]  /*d0c0*/  VIADD R5, R5, 0x1 ;  /* 0x0000000105057836 */ /* 0x000fc40000000000 */
[----:B------:R-:W-:-:S03]  /*d0d0*/  UIADD3 UR9, UR9, 0x14200, URZ ;  /* 0x0001420009097890 */ /* 0x000fc6000fffe03f */
[C---:B------:R-:W-:Y:S01]  /*d0e0*/  ISETP.NE.AND P4, PT, R5.reuse, 0x5, PT ;  /* 0x000000050500780c */ /* 0x040fe20003f85270 */
[----:B------:R-:W-:Y:S02]  /*d0f0*/  UIADD3 UR14, UR8, 0x3000, URZ ;  /* 0x00003000080e7890 */ /* 0x000fe4000fffe03f */
[----:B------:R-:W-:Y:S01]  /*d100*/  UIADD3 UR15, UR8, 0x4000, URZ ;  /* 0x00004000080f7890 */ /* 0x000fe2000fffe03f */
[----:B------:R-:W-:Y:S01]  /*d110*/  SEL R7, RZ, 0x1, P4 ;  /* 0x00000001ff077807 */ /* 0x000fe20002000000 */
[----:B------:R-:W-:Y:S01]  /*d120*/  UIADD3 UR18, UR8, 0x5000, URZ ;  /* 0x0000500008127890 */ /* 0x000fe2000fffe03f */
[----:B------:R-:W-:Y:S02]  /*d130*/  SEL R5, R5, RZ, P4 ;  /* 0x000000ff05057207 */ /* 0x000fe40002000000 */
[----:B------:R-:W-:Y:S01]  /*d140*/  UMOV UR8, UR14 ;  /* 0x0000000e00087c82 */ /* 0x000fe20008000000 */
[----:B------:R-:W-:Y:S01]  /*d150*/  UMOV UR14, 0x20 ;  /* 0x00000020000e7882 */ /* 0x000fe20000000000 */
[----:B------:R1:W-:Y:S01]  /*d160*/  UTMALDG.4D [UR8], [UR4], desc[UR6] ;  /* 0x00000608040075b4 */ /* 0x0003e20008019000 */
[----:B------:R-:W-:Y:S01]  /*d170*/  LOP3.LUT R0, R0, R7, RZ, 0x3c, !PT ;  /* 0x0000000700007212 */ /* 0x000fe200078e3cff */
[----:B-1----:R-:W-:Y:S01]  /*d180*/  UMOV UR8, UR15 ;  /* 0x0000000f00087c82 */ /* 0x002fe20008000000 */
[----:B------:R-:W-:-:S02]  /*d190*/  UMOV UR10, UR19 ;  /* 0x00000013000a7c82 */ /* 0x000fc40008000000 */
[----:B------:R1:W-:Y:S02]  /*d1a0*/  UTMALDG.4D [UR8], [UR4], desc[UR6] ;  /* 0x00000608040075b4 */ /* 0x0003e40008019000 */
[----:B-1----:R-:W-:Y:S01]  /*d1b0*/  UMOV UR8, UR18 ;  /* 0x0000001200087c82 */ /* 0x002fe20008000000 */
[----:B------:R-:W-:Y:S02]  /*d1c0*/  UMOV UR10, UR14 ;  /* 0x0000000e000a7c82 */ /* 0x000fe40008000000 */
[----:B------:R1:W-:Y:S02]  /*d1d0*/  UTMALDG.4D [UR8], [UR4], desc[UR6] ;  /* 0x00000608040075b4 */ /* 0x0003e40008019000 */
[----:B-1----:R-:W-:Y:S01]  /*d1e0*/  NOP ;  /* 0x0000000000007918 */ /* 0x002fe20000000000 */
.L_x_98:
[----:B------:R-:W-:Y:S05]  /*d1f0*/  BSYNC B1 ;  /* 0x0000000000017941 */ /* 0x000fea0003800000 */
.L_x_97:
        /* <DEDUP_REMOVED lines=10> */
.L_x_103:
[----:B------:R-:W-:Y:S05]  /*d2a0*/  BSYNC B1 ;  /* 0x0000000000017941 */ /* 0x000fea0003800000 */
.L_x_102:
[----:B------:R-:W-:Y:S01]  /*d2b0*/  BSSY B1, `(.L_x_105) ;  /* 0x0000033000017945 */ /* 0x000fe20003800000 */
[----:B------:R-:W-:-:S03]  /*d2c0*/  MOV R9, RZ ;  /* 0x000000ff00097202 */ /* 0x000fc60000000f00 */
        /* <DEDUP_REMOVED lines=8> */
.L_x_139:
[----:B------:R-:W-:Y:S01]  /*d350*/  UPRMT UR4, UR20, 0x9910, URZ ;  /* 0x0000991014047896 */ /* 0x000fe2000800003f */
[----:B-1----:R-:W-:-:S03]  /*d360*/  @P2 MOV R8, 0x3000 ;  /* 0x0000300000082802 */ /* 0x002fc60000000f00 */
[----:B------:R-:W-:Y:S01]  /*d370*/  UISETP.NE.AND UP0, UPT, UR4, 0x2, UPT ;  /* 0x000000020400788c */ /* 0x000fe2000bf05270 */
[----:B------:R1:W-:Y:S05]  /*d380*/  @P2 SYNCS.ARRIVE.TRANS64 RZ, [R7+URZ+0x14200], R8 ;  /* 0x0142000807ff29a7 */ /* 0x0003ea000800003f */
[----:B------:R-:W-:-:S13]  /*d390*/  PLOP3.LUT P3, PT, PT, PT, UP0, 0x80, 0x0 ;  /* 0x000000000000781c */ /* 0x000fda0003f6f008 */
[----:B-1----:R-:W-:Y:S05]  /*d3a0*/  @P3 BRA `(.L_x_108) ;  /* 0x0000000000043947 */ /* 0x002fea0003800000 */
[----:B------:R-:W-:Y:S01]  /*d3b0*/  BPT.TRAP 0x1 ;  /* 0x000000040000795c */ /* 0x000fe20000300000 */
.L_x_108:
[----:B------:R-:W-:Y:S05]  /*d3c0*/  @P0 BRA `(.L_x_109) ;  /* 0x0000000000040947 */ /* 0x000fea0003800000 */
[----:B------:R-:W-:Y:S01]  /*d3d0*/  BPT.TRAP 0x1 ;  /* 0x000000040000795c */ /* 0x000fe20000300000 */
.L_x_109:
        /* <DEDUP_REMOVED lines=12> */
[----:B------:R-:W-:Y:S01]  /*d4a0*/  VIADD R5, R5, 0x1 ;  /* 0x0000000105057836 */ /* 0x000fe20000000000 */
[----:B------:R-:W-:Y:S01]  /*d4b0*/  MOV R9, 0x1 ;  /* 0x0000000100097802 */ /* 0x000fe20000000f00 */
        /* <DEDUP_REMOVED lines=17> */
[----:B--2---:R-:W-:Y:S01]  /*d5d0*/  NOP ;  /* 0x0000000000007918 */ /* 0x004fe20000000000 */
.L_x_106:
[----:B------:R-:W-:Y:S05]  /*d5e0*/  BSYNC B1 ;  /* 0x0000000000017941 */ /* 0x000fea0003800000 */
.L_x_105:
[----:B------:R-:W-:-:S13]  /*d5f0*/  ISETP.GE.AND P3, PT, R6, 0x81, PT ;  /* 0x000000810600780c */ /* 0x000fda0003f66270 */
[----:B------:R-:W-:Y:S05]  /*d600*/  @!P3 BRA `(.L_x_110) ;  /* 0x0000000400c8b947 */ /* 0x000fea0003800000 */
[----:B------:R-:W-:Y:S01]  /*d610*/  VIADD R6, R6, 0x7f ;  /* 0x0000007f06067836 */ /* 0x000fe20000000000 */
[----:B------:R-:W-:Y:S04]  /*d620*/  BSSY B1, `(.L_x_110) ;  /* 0x0000070000017945 */ /* 0x000fe80003800000 */
[----:B-1----:R-:W-:-:S04]  /*d630*/  SHF.R.S32.HI R7, RZ, 0x1f, R6 ;  /* 0x0000001fff077819 */ /* 0x002fc80000011406 */
[----:B------:R-:W-:-:S04]  /*d640*/  LEA.HI R4, R7, R6, RZ, 0x7 ;  /* 0x0000000607047211 */ /* 0x000fc800078f38ff */
[----:B------:R-:W-:-:S04]  /*d650*/  SHF.R.S32.HI R4, RZ, 0x7, R4 ;  /* 0x00000007ff047819 */ /* 0x000fc80000011404 */
[----:B------:R-:W-:-:S07]  /*d660*/  SHF.L.U32 R4, R4, 0x1, RZ ;  /* 0x0000000104047819 */ /* 0x000fce00000006ff */
.L_x_121:
[----:B------:R-:W-:Y:S04]  /*d670*/  BSSY B2, `(.L_x_111) ;  /* 0x0000032000027945 */ /* 0x000fe80003800000 */
[----:B------:R-:W-:Y:S05]  /*d680*/  @!P6 BRA `(.L_x_112) ;  /* 0x0000000000c0e947 */ /* 0x000fea0003800000 */
[----:B------:R-:W1:Y:S01]  /*d690*/  S2R R7, SR_CgaCtaId ;  /* 0x0000000000077919 */ /* 0x000e620000008800 */
[----:B------:R-:W-:Y:S02]  /*d6a0*/  MOV R6, 0x400 ;  /* 0x0000040000067802 */ /* 0x000fe40000000f00 */
[----:B------:R-:W-:Y:S02]  /*d6b0*/  SHF.L.U32 R8, R0, 0x1f, RZ ;  /* 0x0000001f00087819 */ /* 0x000fe400000006ff */
[----:B-1----:R-:W-:-:S05]  /*d6c0*/  LEA R6, R7, R6, 0x18 ;  /* 0x0000000607067211 */ /* 0x002fca00078ec0ff */
[----:B------:R-:W-:-:S04]  /*d6d0*/  IMAD R7, R5, 0x8, R6 ;  /* 0x0000000805077824 */ /* 0x000fc800078e0206 */
[----:B------:R-:W1:Y:S02]  /*d6e0*/  SYNCS.PHASECHK.TRANS64.TRYWAIT P3, [R7+URZ+0x14228], R8 ;  /* 0x01422808070075a7 */ /* 0x000e64000806017f */
[----:B-1----:R-:W-:Y:S05]  /*d6f0*/  @!P3 BRA `(.L_x_113) ;  /* 0x0000000c0038b947 */ /* 0x002fea0003800000 */
.L_x_140:
[----:B------:R-:W-:Y:S01]  /*d700*/  UPRMT UR4, UR20, 0x9910, URZ ;  /* 0x0000991014047896 */ /* 0x000fe2000800003f */
[----:B-1----:R-:W-:-:S03]  /*d710*/  @P2 MOV R8, 0x3000 ;  /* 0x0000300000082802 */ /* 0x002fc60000000f00 */
[----:B------:R-:W-:Y:S01]  /*d720*/  UISETP.NE.AND UP0, UPT, UR4, 0x2, UPT ;  /* 0x000000020400788c */ /* 0x000fe2000bf05270 */
[----:B------:R1:W-:Y:S05]  /*d730*/  @P2 SYNCS.ARRIVE.TRANS64 RZ, [R7+URZ+0x14200], R8 ;  /* 0x0142000807ff29a7 */ /* 0x0003ea000800003f */
[----:B------:R-:W-:-:S13]  /*d740*/  PLOP3.LUT P3, PT, PT, PT, UP0, 0x80, 0x0 ;  /* 0x000000000000781c */ /* 0x000fda0003f6f008 */
[----:B-1----:R-:W-:Y:S05]  /*d750*/  @P3 BRA `(.L_x_114) ;  /* 0x0000000000043947 */ /* 0x002fea0003800000 */
[----:B------:R-:W-:Y:S01]  /*d760*/  BPT.TRAP 0x1 ;  /* 0x000000040000795c */ /* 0x000fe20000300000 */
.L_x_114:
[----:B------:R-:W-:Y:S05]  /*d770*/  @P0 BRA `(.L_x_115) ;  /* 0x0000000000040947 */ /* 0x000fea0003800000 */
[----:B------:R-:W-:Y:S01]  /*d780*/  BPT.TRAP 0x1 ;  /* 0x000000040000795c */ /* 0x000fe20000300000 */
.L_x_115:
        /* <DEDUP_REMOVED lines=9> */
[----:B------:R-:W-:Y:S01]  /*d820*/  R2UR UR13, R3 ;  /* 0x00000000030d72ca */ /* 0x000fe200000e0000 */
[----:B------:R-:W-:Y:S01]  /*d830*/  UMOV UR7, 0x10000000 ;  /* 0x1000000000077882 */ /* 0x000fe20000000000 */
[----:B------:R-:W-:Y:S01]  /*d840*/  UMOV UR18, 0x10 ;  /* 0x0000001000127882 */ /* 0x000fe20000000000 */
[----:B------:R-:W-:-:S02]  /*d850*/  VIADD R5, R5, 0x1 ;  /* 0x0000000105057836 */ /* 0x000fc40000000000 */
[----:B------:R-:W-:Y:S02]  /*d860*/  UIADD3 UR9, UR9, 0x14200, URZ ;  /* 0x0001420009097890 */ /* 0x000fe4000fffe03f */
[----:B------:R-:W-:Y:S01]  /*d870*/  USHF.L.U32 UR11, UR11, 0x7, URZ ;  /* 0x000000070b0b7899 */ /* 0x000fe2000800063f */
        /* <DEDUP_REMOVED lines=17> */
.L_x_112:
[----:B------:R-:W-:Y:S05]  /*d990*/  BSYNC B2 ;  /* 0x0000000000027941 */ /* 0x000fea0003800000 */
.L_x_111:
[----:B------:R-:W-:Y:S01]  /*d9a0*/  ISETP.LT.OR P3, PT, R4, 0x4, !P6 ;  /* 0x000000040400780c */ /* 0x000fe20007761670 */
[----:B------:R-:W-:-:S12]  /*d9b0*/  BSSY B2, `(.L_x_116) ;  /* 0x0000033000027945 */ /* 0x000fd80003800000 */
[----:B------:R-:W-:Y:S05]  /*d9c0*/  @P3 BRA `(.L_x_117) ;  /* 0x0000000000c43947 */ /* 0x000fea0003800000 */
[----:B------:R-:W1:Y:S01]  /*d9d0*/  S2R R7, SR_CgaCtaId ;  /* 0x0000000000077919 */ /* 0x000e620000008800 */
[----:B------:R-:W-:Y:S02]  /*d9e0*/  MOV R6, 0x400 ;  /* 0x0000040000067802 */ /* 0x000fe40000000f00 */
[----:B------:R-:W-:Y:S02]  /*d9f0*/  SHF.L.U32 R8, R0, 0x1f, RZ ;  /* 0x0000001f00087819 */ /* 0x000fe400000006ff */
[----:B-1----:R-:W-:-:S04]  /*da00*/  LEA R6, R7, R6, 0x18 ;  /* 0x0000000607067211 */ /* 0x002fc800078ec0ff */
[----:B------:R-:W-:-:S04]  /*da10*/  LEA R7, R5, R6, 0x3 ;  /* 0x0000000605077211 */ /* 0x000fc800078e18ff */
[----:B------:R-:W1:Y:S02]  /*da20*/  SYNCS.PHASECHK.TRANS64.TRYWAIT P3, [R7+URZ+0x14228], R8 ;  /* 0x01422808070075a7 */ /* 0x000e64000806017f */
[----:B-1----:R-:W-:Y:S05]  /*da30*/  @!P3 BRA `(.L_x_118) ;  /* 0x00000008007cb947 */ /* 0x002fea0003800000 */
.L_x_141:
[----:B------:R-:W-:Y:S01]  /*da40*/  UPRMT UR4, UR20, 0x9910, URZ ;  /* 0x0000991014047896 */ /* 0x000fe2000800003f */
[----:B-1----:R-:W-:-:S03]  /*da50*/  @P1 IMAD.MOV.U32 R8, RZ, RZ, 0x3000 ;  /* 0x00003000ff081424 */ /* 0x002fc600078e00ff */
[----:B------:R-:W-:Y:S01]  /*da60*/  UISETP.NE.AND UP0, UPT, UR4, 0x2, UPT ;  /* 0x000000020400788c */ /* 0x000fe2000bf05270 */
[----:B------:R1:W-:Y:S05]  /*da70*/  @P1 SYNCS.ARRIVE.TRANS64 RZ, [R7+URZ+0x14200], R8 ;  /* 0x0142000807ff19a7 */ /* 0x0003ea000800003f */
[----:B------:R-:W-:-:S13]  /*da80*/  PLOP3.LUT P3, PT, PT, PT, UP0, 0x80, 0x0 ;  /* 0x000000000000781c */ /* 0x000fda0003f6f008 */
[----:B-1----:R-:W-:Y:S05]  /*da90*/  @P3 BRA `(.L_x_119) ;  /* 0x0000000000043947 */ /* 0x002fea0003800000 */
[----:B------:R-:W-:Y:S01]  /*daa0*/  BPT.TRAP 0x1 ;  /* 0x000000040000795c */ /* 0x000fe20000300000 */
.L_x_119:
[----:B------:R-:W-:Y:S05]  /*dab0*/  @P0 BRA `(.L_x_120) ;  /* 0x0000000000040947 */ /* 0x000fea0003800000 */
[----:B------:R-:W-:Y:S01]  /*dac0*/  BPT.TRAP 0x1 ;  /* 0x000000040000795c */ /* 0x000fe20000300000 */
.L_x_120:
        /* <DEDUP_REMOVED lines=12> */
[----:B------:R-:W-:Y:S01]  /*db90*/  IADD3 R5, R5, 0x1, RZ ;  /* 0x0000000105057810 */ /* 0x000fe20007ffe0ff */
[----:B------:R-:W-:Y:S01]  /*dba0*/  VIADD R9, R9, 0x1 ;  /* 0x0000000109097836 */ /* 0x000fe20000000000 */
[----:B------:R-:W-:-:S02]  /*dbb0*/  UIADD3 UR9, UR9, 0x14200, URZ ;  /* 0x0001420009097890 */ /* 0x000fc4000fffe03f */
        /* <DEDUP_REMOVED lines=18> */
.L_x_117:
[----:B------:R-:W-:Y:S05]  /*dce0*/  BSYNC B2 ;  /* 0x0000000000027941 */ /* 0x000fea0003800000 */
.L_x_116:
[C---:B------:R-:W-:Y:S02]  /*dcf0*/  ISETP.GT.AND P3, PT, R4.reuse, 0x4, PT ;  /* 0x000000040400780c */ /* 0x040fe40003f64270 */
[----:B------:R-:W-:-:S11]  /*dd00*/  IADD3 R4, R4, -0x2, RZ ;  /* 0xfffffffe04047810 */ /* 0x000fd60007ffe0ff */
[----:B------:R-:W-:Y:S05]  /*dd10*/  @P3 BRA `(.L_x_121) ;  /* 0xfffffff800543947 */ /* 0x000fea000383ffff */
[----:B------:R-:W-:Y:S05]  /*dd20*/  BSYNC B1 ;  /* 0x0000000000017941 */ /* 0x000fea0003800000 */
.L_x_110:
[----:B------:R-:W-:Y:S01]  /*dd30*/  VIADD R17, R17, UR21 ;  /* 0x0000001511117c36 */ /* 0x000fe20008000000 */
[----:B------:R-:W-:Y:S01]  /*dd40*/  ULDC UR4, c[0x0][0xa00] ;  /* 0x0002800000047ab9 */ /* 0x000fe20000000800 */
[----:B-1----:R-:W-:-:S03]  /*dd50*/  PRMT R4, RZ, 0x7610, R4 ;  /* 0x00007610ff047816 */ /* 0x002fc60000000004 */
[----:B------:R-:W-:-:S13]  /*dd60*/  ISETP.GE.AND P3, PT, R17, UR4, PT ;  /* 0x0000000411007c0c */ /* 0x000fda000bf66270 */
[----:B------:R-:W-:Y:S05]  /*dd70*/  @!P3 BRA `(.L_x_122) ;  /* 0xffffffec00e8b947 */ /* 0x000fea000383ffff */
[----:B------:R-:W-:Y:S05]  /*dd80*/  BSYNC B0 ;  /* 0x0000000000007941 */ /* 0x000fea0003800000 */
.L_x_95:
[----:B------:R-:W-:Y:S05]  /*dd90*/  EXIT ;  /* 0x000000000000794d */ /* 0x000fea0003800000 */
.L_x_17:
[----:B-1----:R-:W-:-:S04]  /*dda0*/  MOV R3, UR4 ;  /* 0x0000000400037c02 */ /* 0x002fc80008000f00 */
[----:B------:R1:W2:Y:S03]  /*ddb0*/  SYNCS.PHASECHK.TRANS64.TRYWAIT P1, [R3+URZ+0x14250], R0 ;  /* 0x01425000030075a7 */ /* 0x0002a6000802017f */
[----:B--2---:R-:W-:Y:S05]  /*ddc0*/  @!P1 NANOSLEEP.SYNCS 0x989680 ;  /* 0x009896800000995d */ /* 0x004fea0003900000 */
[----:B------:R-:W2:Y:S02]  /*ddd0*/  @!P1 SYNCS.PHASECHK.TRANS64 P1, [R3+URZ+0x14250], R0 ;  /* 0x01425000030095a7 */ /* 0x000ea4000802007f */
[----:B--2---:R-:W-:Y:S05]  /*dde0*/  @!P1 BRA `(.L_x_17) ;  /* 0xfffffffc00ec9947 */ /* 0x004fea000383ffff */
[----:B------:R-:W-:Y:S05]  /*ddf0*/  BRA `(.L_x_123) ;  /* 0xffffff3400307947 */ /* 0x000fea000383ffff */
.L_x_19:
[----:B-1----:R-:W-:-:S04]  /*de00*/  IMAD.U32 R5, RZ, RZ, UR18 ;  /* 0x00000012ff057e24 */ /* 0x002fc8000f8e00ff */
[----:B------:R1:W2:Y:S03]  /*de10*/  SYNCS.PHASECHK.TRANS64.TRYWAIT P1, [R5+URZ+0x14200], R0 ;  /* 0x01420000050075a7 */ /* 0x0002a6000802017f */
[----:B--2---:R-:W-:Y:S05]  /*de20*/  @!P1 NANOSLEEP.SYNCS 0x989680 ;  /* 0x009896800000995d */ /* 0x004fea0003900000 */
[----:B------:R-:W2:Y:S02]  /*de30*/  @!P1 SYNCS.PHASECHK.TRANS64 P1, [R5+URZ+0x14200], R0 ;  /* 0x01420000050095a7 */ /* 0x000ea4000802007f */
[----:B--2---:R-:W-:Y:S05]  /*de40*/  @!P1 BRA `(.L_x_19) ;  /* 0xfffffffc00ec9947 */ /* 0x004fea000383ffff */
[----:B------:R-:W-:Y:S05]  /*de50*/  BRA `(.L_x_124) ;  /* 0xffffff3400447947 */ /* 0x000fea000383ffff */
.L_x_20:
[----:B-1----:R-:W-:-:S04]  /*de60*/  MOV R0, UR16 ;  /* 0x0000001000007c02 */ /* 0x002fc80008000f00 */
[----:B------:R1:W2:Y:S03]  /*de70*/  SYNCS.PHASECHK.TRANS64.TRYWAIT P1, [R0+URZ+-0x8], R3 ;  /* 0xfffff803000075a7 */ /* 0x0002a6000802017f */
[----:B--2---:R-:W-:Y:S05]  /*de80*/  @!P1 NANOSLEEP.SYNCS 0x989680 ;  /* 0x009896800000995d */ /* 0x004fea0003900000 */
[----:B------:R-:W2:Y:S02]  /*de90*/  @!P1 SYNCS.PHASECHK.TRANS64 P1, [R0+URZ+-0x8], R3 ;  /* 0xfffff803000095a7 */ /* 0x000ea4000802007f */
[----:B--2---:R-:W-:Y:S05]  /*dea0*/  @!P1 BRA `(.L_x_20) ;  /* 0xfffffffc00ec9947 */ /* 0x004fea000383ffff */
[----:B------:R-:W-:Y:S05]  /*deb0*/  BRA `(.L_x_125) ;  /* 0xffffff3400347947 */ /* 0x000fea000383ffff */
.L_x_22:
[----:B-1----:R-:W-:-:S04]  /*dec0*/  IMAD.U32 R8, RZ, RZ, UR6 ;  /* 0x00000006ff087e24 */ /* 0x002fc8000f8e00ff */
[----:B------:R1:W2:Y:S03]  /*ded0*/  SYNCS.PHASECHK.TRANS64.TRYWAIT P1, [R8+URZ+0x14200], R7 ;  /* 0x01420007080075a7 */ /* 0x0002a6000802017f */
[----:B--2---:R-:W-:Y:S05]  /*dee0*/  @!P1 NANOSLEEP.SYNCS 0x989680 ;  /* 0x009896800000995d */ /* 0x004fea0003900000 */
[----:B------:R-:W2:Y:S02]  /*def0*/  @!P1 SYNCS.PHASECHK.TRANS64 P1, [R8+URZ+0x14200], R7 ;  /* 0x01420007080095a7 */ /* 0x000ea4000802007f */
[----:B--2---:R-:W-:Y:S05]  /*df00*/  @!P1 BRA `(.L_x_22) ;  /* 0xfffffffc00ec9947 */ /* 0x004fea000383ffff */
[----:B------:R-:W-:Y:S05]  /*df10*/  BRA `(.L_x_126) ;  /* 0xffffff5c00687947 */ /* 0x000fea000383ffff */
.L_x_27:
[----:B-1----:R-:W-:-:S04]  /*df20*/  MOV R13, UR6 ;  /* 0x00000006000d7c02 */ /* 0x002fc80008000f00 */
[----:B------:R1:W2:Y:S03]  /*df30*/  SYNCS.PHASECHK.TRANS64.TRYWAIT P2, [R13+URZ+0x14200], R4 ;  /* 0x014200040d0075a7 */ /* 0x0002a6000804017f */
[----:B--2---:R-:W-:Y:S05]  /*df40*/  @!P2 NANOSLEEP.SYNCS 0x989680 ;  /* 0x009896800000a95d */ /* 0x004fea0003900000 */
[----:B------:R-:W2:Y:S02]  /*df50*/  @!P2 SYNCS.PHASECHK.TRANS64 P2, [R13+URZ+0x14200], R4 ;  /* 0x014200040d00a5a7 */ /* 0x000ea4000804007f */
[----:B--2---:R-:W-:Y:S05]  /*df60*/  @!P2 BRA `(.L_x_27) ;  /* 0xfffffffc00eca947 */ /* 0x004fea000383ffff */
[----:B------:R-:W-:Y:S05]  /*df70*/  BRA `(.L_x_127) ;  /* 0xffffff6400f07947 */ /* 0x000fea000383ffff */
.L_x_31:
[----:B-1----:R-:W-:-:S04]  /*df80*/  IMAD.U32 R8, RZ, RZ, UR6 ;  /* 0x00000006ff087e24 */ /* 0x002fc8000f8e00ff */
[----:B------:R1:W2:Y:S03]  /*df90*/  SYNCS.PHASECHK.TRANS64.TRYWAIT P2, [R8+URZ+0x14200], R9 ;  /* 0x01420009080075a7 */ /* 0x0002a6000804017f */
[----:B--2---:R-:W-:Y:S05]  /*dfa0*/  @!P2 NANOSLEEP.SYNCS 0x989680 ;  /* 0x009896800000a95d */ /* 0x004fea0003900000 */
[----:B------:R-:W2:Y:S02]  /*dfb0*/  @!P2 SYNCS.PHASECHK.TRANS64 P2, [R8+URZ+0x14200], R9 ;  /* 0x014200090800a5a7 */ /* 0x000ea4000804007f */
[----:B--2---:R-:W-:Y:S05]  /*dfc0*/  @!P2 BRA `(.L_x_31) ;  /* 0xfffffffc00eca947 */ /* 0x004fea000383ffff */
[----:B------:R-:W-:Y:S05]  /*dfd0*/  BRA `(.L_x_30) ;  /* 0xffffff8800947947 */ /* 0x000fea000383ffff */
.L_x_39:
[----:B-1----:R-:W-:-:S04]  /*dfe0*/  MOV R11, UR6 ;  /* 0x00000006000b7c02 */ /* 0x002fc80008000f00 */
[----:B------:R1:W2:Y:S03]  /*dff0*/  SYNCS.PHASECHK.TRANS64.TRYWAIT P2, [R11+URZ+0x14200], R4 ;  /* 0x014200040b0075a7 */ /* 0x0002a6000804017f */
[----:B--2---:R-:W-:Y:S05]  /*e000*/  @!P2 NANOSLEEP.SYNCS 0x989680 ;  /* 0x009896800000a95d */ /* 0x004fea0003900000 */
[----:B------:R-:W2:Y:S02]  /*e010*/  @!P2 SYNCS.PHASECHK.TRANS64 P2, [R11+URZ+0x14200], R4 ;  /* 0x014200040b00a5a7 */ /* 0x000ea4000804007f */
[----:B--2---:R-:W-:Y:S05]  /*e020*/  @!P2 BRA `(.L_x_39) ;  /* 0xfffffffc00eca947 */ /* 0x004fea000383ffff */
[----:B------:R-:W-:Y:S05]  /*e030*/  BRA `(.L_x_128) ;  /* 0xffffff9400587947 */ /* 0x000fea000383ffff */
.L_x_43:
[----:B-1----:R-:W-:-:S04]  /*e040*/  IMAD.U32 R8, RZ, RZ, UR6 ;  /* 0x00000006ff087e24 */ /* 0x002fc8000f8e00ff */
[----:B------:R1:W2:Y:S03]  /*e050*/  SYNCS.PHASECHK.TRANS64.TRYWAIT P2, [R8+URZ+0x14200], R79 ;  /* 0x0142004f080075a7 */ /* 0x0002a6000804017f */
[----:B--2---:R-:W-:Y:S05]  /*e060*/  @!P2 NANOSLEEP.SYNCS 0x989680 ;  /* 0x009896800000a95d */ /* 0x004fea0003900000 */
[----:B------:R-:W2:Y:S02]  /*e070*/  @!P2 SYNCS.PHASECHK.TRANS64 P2, [R8+URZ+0x14200], R79 ;  /* 0x0142004f0800a5a7 */ /* 0x000ea4000804007f */
[----:B--2---:R-:W-:Y:S05]  /*e080*/  @!P2 BRA `(.L_x_43) ;  /* 0xfffffffc00eca947 */ /* 0x004fea000383ffff */
[----:B------:R-:W-:Y:S05]  /*e090*/  BRA `(.L_x_42) ;  /* 0xffffffc000287947 */ /* 0x000fea000383ffff */
.L_x_63:
[----:B-1----:R-:W-:-:S04]  /*e0a0*/  MOV R3, UR16 ;  /* 0x0000001000037c02 */ /* 0x002fc80008000f00 */
[----:B------:R1:W2:Y:S03]  /*e0b0*/  SYNCS.PHASECHK.TRANS64.TRYWAIT P1, [R3+URZ+0x8], R0 ;  /* 0x00000800030075a7 */ /* 0x0002a6000802017f */
[----:B--2---:R-:W-:Y:S05]  /*e0c0*/  @!P1 NANOSLEEP.SYNCS 0x989680 ;  /* 0x009896800000995d */ /* 0x004fea0003900000 */
[----:B------:R-:W2:Y:S02]  /*e0d0*/  @!P1 SYNCS.PHASECHK.TRANS64 P1, [R3+URZ+0x8], R0 ;  /* 0x00000800030095a7 */ /* 0x000ea4000802007f */
[----:B--2---:R-:W-:Y:S05]  /*e0e0*/  @!P1 BRA `(.L_x_63) ;  /* 0xfffffffc00ec9947 */ /* 0x004fea000383ffff */
[----:B------:R-:W-:Y:S05]  /*e0f0*/  BRA `(.L_x_129) ;  /* 0xffffffd0008c7947 */ /* 0x000fea000383ffff */
.L_x_80:
[----:B------:R-:W-:Y:S01]  /*e100*/  BSSY B1, `(.L_x_130) ;  /* 0x0000006000017945 */ /* 0x000fe20003800000 */
[----:B------:R-:W-:-:S07]  /*e110*/  IMAD.MOV.U32 R15, RZ, RZ, -0x1 ;  /* 0xffffffffff0f7424 */ /* 0x000fce00078e00ff */
[----:B------:R-:W-:Y:S05]  /*e120*/  WARPSYNC.COLLECTIVE R15, `(.L_x_131) ;  /* 0x000000000f0c7348 */ /* 0x000fea0003c00000 */
[----:B------:R-:W-:Y:S02]  /*e130*/  ELECT P6, UR62, PT ;  /* 0x00000000003e782f */ /* 0x000fe400038c0000 */
[----:B------:R-:W-:Y:S01]  /*e140*/  MOV R14, UR62 ;  /* 0x0000003e000e7c02 */ /* 0x000fe20008000f00 */
[----:B------:R-:W-:Y:S10]  /*e150*/  ENDCOLLECTIVE ;  /* 0x000000000000791b */ /* 0x000ff40003800000 */
.L_x_131:
[----:B------:R-:W-:Y:S05]  /*e160*/  BSYNC B1 ;  /* 0x0000000000017941 */ /* 0x000fea0003800000 */
.L_x_130:
[----:B------:R-:W-:Y:S05]  /*e170*/  BRA `(.L_x_132) ;  /* 0xffffffe000d07947 */ /* 0x000fea000383ffff */
.L_x_83:
[----:B-1----:R1:W2:Y:S02]  /*e180*/  SYNCS.PHASECHK.TRANS64.TRYWAIT P2, [R7+URZ+0x14260], R6 ;  /* 0x01426006070075a7 */ /* 0x0022a4000804017f */
[----:B--2---:R-:W-:Y:S05]  /*e190*/  @!P2 NANOSLEEP.SYNCS 0x989680 ;  /* 0x009896800000a95d */ /* 0x004fea0003900000 */
[----:B------:R-:W2:Y:S02]  /*e1a0*/  @!P2 SYNCS.PHASECHK.TRANS64 P2, [R7+URZ+0x14260], R6 ;  /* 0x014260060700a5a7 */ /* 0x000ea4000804007f */
[----:B--2---:R-:W-:Y:S05]  /*e1b0*/  @!P2 BRA `(.L_x_83) ;  /* 0xfffffffc00f0a947 */ /* 0x004fea000383ffff */
[----:B------:R-:W-:Y:S05]  /*e1c0*/  BRA `(.L_x_133) ;  /* 0xffffffe000f07947 */ /* 0x000fea000383ffff */
.L_x_88:
[----:B-1----:R1:W2:Y:S02]  /*e1d0*/  SYNCS.PHASECHK.TRANS64.TRYWAIT P2, [R7+URZ+0x142b0], R4 ;  /* 0x0142b004070075a7 */ /* 0x0022a4000804017f */
[----:B--2---:R-:W-:Y:S05]  /*e1e0*/  @!P2 NANOSLEEP.SYNCS 0x989680 ;  /* 0x009896800000a95d */ /* 0x004fea0003900000 */
[----:B------:R-:W2:Y:S02]  /*e1f0*/  @!P2 SYNCS.PHASECHK.TRANS64 P2, [R7+URZ+0x142b0], R4 ;  /* 0x0142b0040700a5a7 */ /* 0x000ea4000804007f */
[----:B--2---:R-:W-:Y:S05]  /*e200*/  @!P2 BRA `(.L_x_88) ;  /* 0xfffffffc00f0a947 */ /* 0x004fea000383ffff */
[----:B------:R-:W-:Y:S05]  /*e210*/  BRA `(.L_x_87) ;  /* 0xffffffe400a87947 */ /* 0x000fea000383ffff */
.L_x_91:
[----:B-1----:R1:W2:Y:S02]  /*e220*/  SYNCS.PHASECHK.TRANS64.TRYWAIT P2, [R4+URZ+0x14260], R9 ;  /* 0x01426009040075a7 */ /* 0x0022a4000804017f */
[----:B--2---:R-:W-:Y:S05]  /*e230*/  @!P2 NANOSLEEP.SYNCS 0x989680 ;  /* 0x009896800000a95d */ /* 0x004fea0003900000 */
[----:B------:R-:W2:Y:S02]  /*e240*/  @!P2 SYNCS.PHASECHK.TRANS64 P2, [R4+URZ+0x14260], R9 ;  /* 0x014260090400a5a7 */ /* 0x000ea4000804007f */
[----:B--2---:R-:W-:Y:S05]  /*e250*/  @!P2 BRA `(.L_x_91) ;  /* 0xfffffffc00f0a947 */ /* 0x004fea000383ffff */
[----:B------:R-:W-:Y:S05]  /*e260*/  BRA `(.L_x_134) ;  /* 0xffffffe400bc7947 */ /* 0x000fea000383ffff */
.L_x_96:
[----:B------:R-:W-:Y:S01]  /*e270*/  BSSY B1, `(.L_x_135) ;  /* 0x0000006000017945 */ /* 0x000fe20003800000 */
[----:B------:R-:W-:-:S07]  /*e280*/  MOV R15, 0xffffffff ;  /* 0xffffffff000f7802 */ /* 0x000fce0000000f00 */
[----:B------:R-:W-:Y:S05]  /*e290*/  WARPSYNC.COLLECTIVE R15, `(.L_x_136) ;  /* 0x000000000f0c7348 */ /* 0x000fea0003c00000 */
[----:B------:R-:W-:Y:S02]  /*e2a0*/  ELECT P6, UR62, PT ;  /* 0x00000000003e782f */ /* 0x000fe400038c0000 */
[----:B------:R-:W-:Y:S01]  /*e2b0*/  MOV R14, UR62 ;  /* 0x0000003e000e7c02 */ /* 0x000fe20008000f00 */
[----:B------:R-:W-:Y:S10]  /*e2c0*/  ENDCOLLECTIVE ;  /* 0x000000000000791b */ /* 0x000ff40003800000 */
.L_x_136:
[----:B------:R-:W-:Y:S05]  /*e2d0*/  BSYNC B1 ;  /* 0x0000000000017941 */ /* 0x000fea0003800000 */
.L_x_135:
[----:B------:R-:W-:Y:S05]  /*e2e0*/  BRA `(.L_x_137) ;  /* 0xffffffe800f47947 */ /* 0x000fea000383ffff */
.L_x_99:
[----:B-1----:R1:W2:Y:S02]  /*e2f0*/  SYNCS.PHASECHK.TRANS64.TRYWAIT P4, [R8+URZ+0x14228], R7 ;  /* 0x01422807080075a7 */ /* 0x0022a4000808017f */
[----:B--2---:R-:W-:Y:S05]  /*e300*/  @!P4 NANOSLEEP.SYNCS 0x989680 ;  /* 0x009896800000c95d */ /* 0x004fea0003900000 */
[----:B------:R-:W2:Y:S02]  /*e310*/  @!P4 SYNCS.PHASECHK.TRANS64 P4, [R8+URZ+0x14228], R7 ;  /* 0x014228070800c5a7 */ /* 0x000ea4000808007f */
[----:B--2---:R-:W-:Y:S05]  /*e320*/  @!P4 BRA `(.L_x_99) ;  /* 0xfffffffc00f0c947 */ /* 0x004fea000383ffff */
[----:B------:R-:W-:Y:S05]  /*e330*/  BRA `(.L_x_138) ;  /* 0xffffffec000c7947 */ /* 0x000fea000383ffff */
.L_x_104:
[----:B-1----:R1:W2:Y:S02]  /*e340*/  SYNCS.PHASECHK.TRANS64.TRYWAIT P4, [R4+URZ+0x142b0], R7 ;  /* 0x0142b007040075a7 */ /* 0x0022a4000808017f */
[----:B--2---:R-:W-:Y:S05]  /*e350*/  @!P4 NANOSLEEP.SYNCS 0x989680 ;  /* 0x009896800000c95d */ /* 0x004fea0003900000 */
[----:B------:R-:W2:Y:S02]  /*e360*/  @!P4 SYNCS.PHASECHK.TRANS64 P4, [R4+URZ+0x142b0], R7 ;  /* 0x0142b0070400c5a7 */ /* 0x000ea4000808007f */
[----:B--2---:R-:W-:Y:S05]  /*e370*/  @!P4 BRA `(.L_x_104) ;  /* 0xfffffffc00f0c947 */ /* 0x004fea000383ffff */
[----:B------:R-:W-:Y:S05]  /*e380*/  BRA `(.L_x_103) ;  /* 0xffffffec00c47947 */ /* 0x000fea000383ffff */
.L_x_107:
[----:B-1----:R1:W2:Y:S02]  /*e390*/  SYNCS.PHASECHK.TRANS64.TRYWAIT P3, [R7+URZ+0x14228], R8 ;  /* 0x01422808070075a7 */ /* 0x0022a4000806017f */
[----:B--2---:R-:W-:Y:S05]  /*e3a0*/  @!P3 NANOSLEEP.SYNCS 0x989680 ;  /* 0x009896800000b95d */ /* 0x004fea0003900000 */
[----:B------:R-:W2:Y:S02]  /*e3b0*/  @!P3 SYNCS.PHASECHK.TRANS64 P3, [R7+URZ+0x14228], R8 ;  /* 0x014228080700b5a7 */ /* 0x000ea4000806007f */
[----:B--2---:R-:W-:Y:S05]  /*e3c0*/  @!P3 BRA `(.L_x_107) ;  /* 0xfffffffc00f0b947 */ /* 0x004fea000383ffff */
[----:B------:R-:W-:Y:S05]  /*e3d0*/  BRA `(.L_x_139) ;  /* 0xffffffec00dc7947 */ /* 0x000fea000383ffff */
.L_x_113:
[----:B-1----:R1:W2:Y:S02]  /*e3e0*/  SYNCS.PHASECHK.TRANS64.TRYWAIT P3, [R7+URZ+0x14228], R8 ;  /* 0x01422808070075a7 */ /* 0x0022a4000806017f */
[----:B--2---:R-:W-:Y:S05]  /*e3f0*/  @!P3 NANOSLEEP.SYNCS 0x989680 ;  /* 0x009896800000b95d */ /* 0x004fea0003900000 */
[----:B------:R-:W2:Y:S02]  /*e400*/  @!P3 SYNCS.PHASECHK.TRANS64 P3, [R7+URZ+0x14228], R8 ;  /* 0x014228080700b5a7 */ /* 0x000ea4000806007f */
[----:B--2---:R-:W-:Y:S05]  /*e410*/  @!P3 BRA `(.L_x_113) ;  /* 0xfffffffc00f0b947 */ /* 0x004fea000383ffff */
[----:B------:R-:W-:Y:S05]  /*e420*/  BRA `(.L_x_140) ;  /* 0xfffffff000b47947 */ /* 0x000fea000383ffff */
.L_x_118:
[----:B-1----:R1:W2:Y:S02]  /*e430*/  SYNCS.PHASECHK.TRANS64.TRYWAIT P3, [R7+URZ+0x14228], R8 ;  /* 0x01422808070075a7 */ /* 0x0022a4000806017f */
[----:B--2---:R-:W-:Y:S05]  /*e440*/  @!P3 NANOSLEEP.SYNCS 0x989680 ;  /* 0x009896800000b95d */ /* 0x004fea0003900000 */
[----:B------:R-:W2:Y:S02]  /*e450*/  @!P3 SYNCS.PHASECHK.TRANS64 P3, [R7+URZ+0x14228], R8 ;  /* 0x014228080700b5a7 */ /* 0x000ea4000806007f */
[----:B--2---:R-:W-:Y:S05]  /*e460*/  @!P3 BRA `(.L_x_118) ;  /* 0xfffffffc00f0b947 */ /* 0x004fea000383ffff */
[----:B------:R-:W-:Y:S05]  /*e470*/  BRA `(.L_x_141) ;  /* 0xfffffff400707947 */ /* 0x000fea000383ffff */
        .weak           $__internal_0_$__cuda_sm20_rcp_rn_f32_slowpath
        .type           $__internal_0_$__cuda_sm20_rcp_rn_f32_slowpath,@function
        .size           $__internal_0_$__cuda_sm20_rcp_rn_f32_slowpath,(.L_x_147 - $__internal_0_$__cuda_sm20_rcp_rn_f32_slowpath)
$__internal_0_$__cuda_sm20_rcp_rn_f32_slowpath:
[----:B------:R-:W-:Y:S01]  /*e480*/  IMAD.SHL.U32 R0, R3, 0x2, RZ ;  /* 0x0000000203007824 */ /* 0x000fe200078e00ff */
[----:B------:R-:W-:Y:S04]  /*e490*/  BSSY B2, `(.L_x_142) ;  /* 0x0000030000027945 */ /* 0x000fe80003800000 */
[----:B------:R-:W-:-:S04]  /*e4a0*/  SHF.R.U32.HI R21, RZ, 0x18, R0 ;  /* 0x00000018ff157819 */ /* 0x000fc80000011600 */
[----:B------:R-:W-:-:S13]  /*e4b0*/  ISETP.NE.U32.AND P0, PT, R21, RZ, PT ;  /* 0x000000ff1500720c */ /* 0x000fda0003f05070 */
[----:B------:R-:W-:Y:S05]  /*e4c0*/  @P0 BRA `(.L_x_143) ;  /* 0x0000000000280947 */ /* 0x000fea0003800000 */
[----:B------:R-:W-:-:S04]  /*e4d0*/  SHF.L.U32 R0, R3, 0x1, RZ ;  /* 0x0000000103007819 */ /* 0x000fc800000006ff */
[----:B------:R-:W-:-:S13]  /*e4e0*/  ISETP.NE.AND P0, PT, R0, RZ, PT ;  /* 0x000000ff0000720c */ /* 0x000fda0003f05270 */
[----:B------:R-:W-:Y:S01]  /*e4f0*/  @P0 FFMA R9, R3, 1.84467440737095516160e+19, RZ ;  /* 0x5f80000003090823 */ /* 0x000fe200000000ff */
[----:B------:R-:W-:Y:S08]  /*e500*/  @!P0 MUFU.RCP R8, R3 ;  /* 0x0000000300088308 */ /* 0x000ff00000001000 */
[----:B------:R-:W1:Y:S02]  /*e510*/  @P0 MUFU.RCP R0, R9 ;  /* 0x0000000900000308 */ /* 0x000e640000001000 */
[----:B-1----:R-:W-:-:S04]  /*e520*/  @P0 FFMA R12, R9, R0, -1 ;  /* 0xbf800000090c0423 */ /* 0x002fc80000000000 */
[----:B------:R-:W-:-:S04]  /*e530*/  @P0 FADD.FTZ R13, -R12, -RZ ;  /* 0x800000ff0c0d0221 */ /* 0x000fc80000010100 */
[----:B------:R-:W-:-:S04]  /*e540*/  @P0 FFMA R0, R0, R13, R0 ;  /* 0x0000000d00000223 */ /* 0x000fc80000000000 */
[----:B------:R-:W-:Y:S01]  /*e550*/  @P0 FFMA R8, R0, 1.84467440737095516160e+19, RZ ;  /* 0x5f80000000080823 */ /* 0x000fe200000000ff */
[----:B------:R-:W-:Y:S06]  /*e560*/  BRA `(.L_x_144) ;  /* 0x0000000000887947 */ /* 0x000fec0003800000 */
.L_x_143:
[----:B------:R-:W-:-:S05]  /*e570*/  VIADD R24, R21, 0xffffff03 ;  /* 0xffffff0315187836 */ /* 0x000fca0000000000 */
[----:B------:R-:W-:-:S13]  /*e580*/  ISETP.GT.U32.AND P0, PT, R24, 0x1, PT ;  /* 0x000000011800780c */ /* 0x000fda0003f04070 */
[----:B------:R-:W-:Y:S05]  /*e590*/  @P0 BRA `(.L_x_145) ;  /* 0x0000000000780947 */ /* 0x000fea0003800000 */
[----:B------:R-:W-:Y:S02]  /*e5a0*/  LOP3.LUT R0, R3, 0x7fffff, RZ, 0xc0, !PT ;  /* 0x007fffff03007812 */ /* 0x000fe400078ec0ff */
[----:B------:R-:W-:Y:S02]  /*e5b0*/  MOV R13, 0x3 ;  /* 0x00000003000d7802 */ /* 0x000fe40000000f00 */
[----:B------:R-:W-:Y:S02]  /*e5c0*/  LOP3.LUT R0, R0, 0x3f800000, RZ, 0xfc, !PT ;  /* 0x3f80000000007812 */ /* 0x000fe400078efcff */
[----:B------:R-:W-:Y:S02]  /*e5d0*/  SHF.L.U32 R13, R13, R24, RZ ;  /* 0x000000180d0d7219 */ /* 0x000fe400000006ff */
[----:B------:R-:W1:Y:S02]  /*e5e0*/  MUFU.RCP R9, R0 ;  /* 0x0000000000097308 */ /* 0x000e640000001000 */
[----:B-1----:R-:W-:-:S04]  /*e5f0*/  FFMA R8, R0, R9, -1 ;  /* 0xbf80000000087423 */ /* 0x002fc80000000009 */
[----:B------:R-:W-:-:S04]  /*e600*/  FADD.FTZ R8, -R8, -RZ ;  /* 0x800000ff08087221 */ /* 0x000fc80000010100 */
[CCC-:B------:R-:W-:Y:S01]  /*e610*/  FFMA.RM R12, R9.reuse, R8.reuse, R9.reuse ;  /* 0x00000008090c7223 */ /* 0x1c0fe20000004009 */
[----:B------:R-:W-:-:S04]  /*e620*/  FFMA.RP R9, R9, R8, R9 ;  /* 0x0000000809097223 */ /* 0x000fc80000008009 */
[C---:B------:R-:W-:Y:S02]  /*e630*/  LOP3.LUT R8, R12.reuse, 0x7fffff, RZ, 0xc0, !PT ;  /* 0x007fffff0c087812 */ /* 0x040fe400078ec0ff */
[----:B------:R-:W-:Y:S02]  /*e640*/  FSETP.NEU.FTZ.AND P0, PT, R12, R9, PT ;  /* 0x000000090c00720b */ /* 0x000fe40003f1d000 */
[----:B------:R-:W-:Y:S02]  /*e650*/  LOP3.LUT R8, R8, 0x800000, RZ, 0xfc, !PT ;  /* 0x0080000008087812 */ /* 0x000fe400078efcff */
[----:B------:R-:W-:Y:S02]  /*e660*/  SEL R9, RZ, 0xffffffff, !P0 ;  /* 0xffffffffff097807 */ /* 0x000fe40004000000 */
[----:B------:R-:W-:-:S03]  /*e670*/  LOP3.LUT R13, R13, R8, RZ, 0xc0, !PT ;  /* 0x000000080d0d7212 */ /* 0x000fc600078ec0ff */
[----:B------:R-:W-:Y:S01]  /*e680*/  IMAD.MOV R9, RZ, RZ, -R9 ;  /* 0x000000ffff097224 */ /* 0x000fe200078e0a09 */
[----:B------:R-:W-:-:S04]  /*e690*/  SHF.R.U32.HI R13, RZ, R24, R13 ;  /* 0x00000018ff0d7219 */ /* 0x000fc8000001160d */
[--C-:B------:R-:W-:Y:S01]  /*e6a0*/  LOP3.LUT P1, RZ, R9, R24, R8.reuse, 0xf8, !PT ;  /* 0x0000001809ff7212 */ /* 0x100fe2000782f808 */
[----:B------:R-:W-:Y:S01]  /*e6b0*/  VIADD R9, R21, 0xffffff04 ;  /* 0xffffff0415097836 */ /* 0x000fe20000000000 */
[C---:B------:R-:W-:Y:S02]  /*e6c0*/  LOP3.LUT P0, RZ, R13.reuse, 0x1, RZ, 0xc0, !PT ;  /* 0x000000010dff7812 */ /* 0x040fe4000780c0ff */
[----:B------:R-:W-:Y:S02]  /*e6d0*/  LOP3.LUT P2, RZ, R13, 0x2, RZ, 0xc0, !PT ;  /* 0x000000020dff7812 */ /* 0x000fe4000784c0ff */
[----:B------:R-:W-:Y:S02]  /*e6e0*/  SHF.R.U32.HI R8, RZ, R9, R8 ;  /* 0x00000009ff087219 */ /* 0x000fe40000011608 */
[----:B------:R-:W-:Y:S02]  /*e6f0*/  PLOP3.LUT P0, PT, P0, P1, P2, 0xe0, 0x0 ;  /* 0x000000000000781c */ /* 0x000fe40000703c20 */
[----:B------:R-:W-:-:S02]  /*e700*/  LOP3.LUT P1, RZ, R3, 0x7fffff, RZ, 0xc0, !PT ;  /* 0x007fffff03ff7812 */ /* 0x000fc4000782c0ff */
[----:B------:R-:W-:-:S04]  /*e710*/  SEL R0, RZ, 0x1, !P0 ;  /* 0x00000001ff007807 */ /* 0x000fc80004000000 */
[----:B------:R-:W-:-:S04]  /*e720*/  IADD3 R0, -R0, RZ, RZ ;  /* 0x000000ff00007210 */ /* 0x000fc80007ffe1ff */
[----:B------:R-:W-:-:S13]  /*e730*/  ISETP.GE.AND P0, PT, R0, RZ, PT ;  /* 0x000000ff0000720c */ /* 0x000fda0003f06270 */
[----:B------:R-:W-:-:S05]  /*e740*/  @!P0 IADD3 R8, R8, 0x1, RZ ;  /* 0x0000000108088810 */ /* 0x000fca0007ffe0ff */
[----:B------:R-:W-:-:S05]  /*e750*/  @!P1 IMAD.SHL.U32 R8, R8, 0x2, RZ ;  /* 0x0000000208089824 */ /* 0x000fca00078e00ff */
[----:B------:R-:W-:Y:S01]  /*e760*/  LOP3.LUT R8, R8, 0x80000000, R3, 0xf8, !PT ;  /* 0x8000000008087812 */ /* 0x000fe200078ef803 */
[----:B------:R-:W-:Y:S06]  /*e770*/  BRA `(.L_x_144) ;  /* 0x0000000000047947 */ /* 0x000fec0003800000 */
.L_x_145:
[----:B------:R1:W2:Y:S02]  /*e780*/  MUFU.RCP R8, R3 ;  /* 0x0000000300087308 */ /* 0x0002a40000001000 */
.L_x_144:
[----:B------:R-:W-:Y:S05]  /*e790*/  BSYNC B2 ;  /* 0x0000000000027941 */ /* 0x000fea0003800000 */
.L_x_142:
[----:B--2---:R-:W-:Y:S01]  /*e7a0*/  MOV R0, R8 ;  /* 0x0000000800007202 */ /* 0x004fe20000000f00 */
[----:B------:R-:W-:Y:S01]  /*e7b0*/  IMAD.MOV.U32 R8, RZ, RZ, R14 ;  /* 0x000000ffff087224 */ /* 0x000fe200078e000e */
[----:B------:R-:W-:-:S04]  /*e7c0*/  MOV R9, 0x0 ;  /* 0x0000000000097802 */ /* 0x000fc80000000f00 */
[----:B-1----:R-:W-:Y:S05]  /*e7d0*/  RET.REL.NODEC R8 `(_ZN7cutlass13device_kernelINS_4fmha6kernel28FmhaKernelTmaWarpSpecializedINS1_10collective30FmhaMainloopTmaWarpSpecializedINS_10bfloat16_tEffN4cute5tupleIJNS7_1CILi128EEESA_NS9_ILi48EEEEEENS8_IJiNS9_ILi1EEENS8_IJiiEEEEEESF_SF_NS4_14ResidualFusionEJNS2_6OptionILNS2_3TagE0ENS9_ILb1EEEEENSH_ILSI_2ESJ_EEEEENS4_15FmhaFwdEpilogueIS6_fNS8_IJNS9_ILi64EEESB_SA_EEEEENS2_23PersistentTileSchedulerEJSK_SL_EEEEEvNT_6ParamsE) ;  /* 0xffffff1808087950 */ /* 0x002fea0003c3ffff */
.L_x_146:
[----:B------:R-:W-:-:S00]  /*e7e0*/  BRA `(.L_x_146) ;  /* 0xfffffffc00fc7947 */ /* 0x000fc0000383ffff */
[----:B------:R-:W-:-:S00]  /*e7f0*/  NOP ;  /* 0x0000000000007918 */ /* 0x000fc00000000000 */
        /* <DEDUP_REMOVED lines=8> */
.L_x_147:


//--------------------- .nv.global.init           --------------------------
	.section	.nv.global.init,"aw",@progbits
.nv.global.init:
	.type		$str$24,@object
	.size		$str$24,($str$25 - $str$24)
$str$24:
        /*0000*/ 	.byte	0x28, 0x61, 0x64, 0x64, 0x72, 0x65, 0x73, 0x73, 0x20, 0x26, 0x20, 0x6d, 0x61, 0x73, 0x6b, 0x29
        /*0010*/ 	.byte	0x20, 0x3d, 0x3d, 0x20, 0x30, 0x00
	.type		$str$25,@object
	.size		$str$25,(__unnamed_1 - $str$25)
$str$25:
        /*0016*/ 	.byte	0x2f, 0x74, 0x6d, 0x70, 0x2f, 0x63, 0x75, 0x74, 0x6c, 0x61, 0x73, 0x73, 0x5f, 0x73, 0x77, 0x65
        /*0026*/ 	.byte	0x65, 0x70, 0x5f, 0x73, 0x72, 0x63, 0x2f, 0x69, 0x6e, 0x63, 0x6c, 0x75, 0x64, 0x65, 0x2f, 0x63
        /*0036*/ 	.byte	0x75, 0x74, 0x65, 0x2f, 0x70, 0x6f, 0x69, 0x6e, 0x74, 0x65, 0x72, 0x5f, 0x66, 0x6c, 0x61, 0x67
        /*0046*/ 	.byte	0x67, 0x65, 0x64, 0x2e, 0x68, 0x70, 0x70, 0x00
	.type		__unnamed_1,@object
	.size		__unnamed_1,(__unnamed_2 - __unnamed_1)
__unnamed_1:
        /*004e*/ 	.byte	0x61, 0x75, 0x74, 0x6f, 0x20, 0x63, 0x75, 0x74, 0x65, 0x3a, 0x3a, 0x61, 0x73, 0x5f, 0x70, 0x6f
        /* <DEDUP_REMOVED lines=27> */
        /*020e*/ 	.byte	0x31, 0x30, 0x32, 0x34, 0x3e, 0x3e, 0x3e, 0x3e, 0x3e, 0x5d, 0x00
	.type		__unnamed_2,@object
	.size		__unnamed_2,(.L_1 - __unnamed_2)
__unnamed_2:
        /* <DEDUP_REMOVED lines=29> */
.L_1:


//--------------------- .nv.shared._ZN7cutlass13device_kernelINS_4fmha6kernel28FmhaKernelTmaWarpSpecializedINS1_10collective30FmhaMainloopTmaWarpSpecializedINS_10bfloat16_tEffN4cute5tupleIJNS7_1CILi128EEESA_NS9_ILi48EEEEEENS8_IJiNS9_ILi1EEENS8_IJiiEEEEEESF_SF_NS4_14ResidualFusionEJNS2_6OptionILNS2_3TagE0ENS9_ILb1EEEEENSH_ILSI_2ESJ_EEEEENS4_15FmhaFwdEpilogueIS6_fNS8_IJNS9_ILi64EEESB_SA_EEEEENS2_23PersistentTileSchedulerEJSK_SL_EEEEEvNT_6ParamsE --------------------------
	.section	.nv.shared._ZN7cutlass13device_kernelINS_4fmha6kernel28FmhaKernelTmaWarpSpecializedINS1_10collective30FmhaMainloopTmaWarpSpecializedINS_10bfloat16_tEffN4cute5tupleIJNS7_1CILi128EEESA_NS9_ILi48EEEEEENS8_IJiNS9_ILi1EEENS8_IJiiEEEEEESF_SF_NS4_14ResidualFusionEJNS2_6OptionILNS2_3TagE0ENS9_ILb1EEEEENSH_ILSI_2ESJ_EEEEENS4_15FmhaFwdEpilogueIS6_fNS8_IJNS9_ILi64EEESB_SA_EEEEENS2_23PersistentTileSchedulerEJSK_SL_EEEEEvNT_6ParamsE,"aw",@nobits
	.sectionflags	@""
	.align	16
	.zero		1024


//--------------------- .nv.shared.reserved.0     --------------------------
	.section	.nv.shared.reserved.0,"aw",@nobits
	.weak		__nv_reservedSMEM_offset_0_alias
	.size		__nv_reservedSMEM_offset_0_alias, 0, 0
	.other		__nv_reservedSMEM_offset_0_alias,@"STO_CUDA_RESERVED_SHARED STV_DEFAULT"
__nv_reservedSMEM_offset_0_alias:
	.zero		0


//--------------------- .nv.global                --------------------------
	.section	.nv.global,"aw",@nobits
.nv.global:
	.type		_ZN39_INTERNAL_c32501e8_4_k_cu_d1ab11ef_35004cute1_E,@object
	.size		_ZN39_INTERNAL_c32501e8_4_k_cu_d1ab11ef_35004cute1_E,(_ZN39_INTERNAL_c32501e8_4_k_cu_d1ab11ef_35004cuda3std3__45__cpo6cbeginE - _ZN39_INTERNAL_c32501e8_4_k_cu_d1ab11ef_35004cute1_E)
_ZN39_INTERNAL_c32501e8_4_k_cu_d1ab11ef_35004cute1_E:
	.zero		1
	.type		_ZN39_INTERNAL_c32501e8_4_k_cu_d1ab11ef_35004cuda3std3__45__cpo6cbeginE,@object
	.size		_ZN39_INTERNAL_c32501e8_4_k_cu_d1ab11ef_35004cuda3std3__45__cpo6cbeginE,(_ZN39_INTERNAL_c32501e8_4_k_cu_d1ab11ef_35004cuda3std3__48in_placeE - _ZN39_INTERNAL_c32501e8_4_k_cu_d1ab11ef_35004cuda3std3__45__cpo6cbeginE)
_ZN39_INTERNAL_c32501e8_4_k_cu_d1ab11ef_35004cuda3std3__45__cpo6cbeginE:
	.zero		1
	.type		_ZN39_INTERNAL_c32501e8_4_k_cu_d1ab11ef_35004cuda3std3__48in_placeE,@object
	.size		_ZN39_INTERNAL_c32501e8_4_k_cu_d1ab11ef_35004cuda3std3__48in_placeE,(_ZN39_INTERNAL_c32501e8_4_k_cu_d1ab11ef_35004cuda3std6ranges3__45__cpo9iter_moveE - _ZN39_INTERNAL_c32501e8_4_k_cu_d1ab11ef_35004cuda3std3__48in_placeE)
_ZN39_INTERNAL_c32501e8_4_k_cu_d1ab11ef_35004cuda3std3__48in_placeE:
	.zero		1
	.type		_ZN39_INTERNAL_c32501e8_4_k_cu_d1ab11ef_35004cuda3std6ranges3__45__cpo9iter_moveE,@object
	.size		_ZN39_INTERNAL_c32501e8_4_k_cu_d1ab11ef_35004cuda3std6ranges3__45__cpo9iter_moveE,(_ZN39_INTERNAL_c32501e8_4_k_cu_d1ab11ef_35004cuda3std3__45__cpo5beginE - _ZN39_INTERNAL_c32501e8_4_k_cu_d1ab11ef_35004cuda3std6ranges3__45__cpo9iter_moveE)
_ZN39_INTERNAL_c32501e8_4_k_cu_d1ab11ef_35004cuda3std6ranges3__45__cpo9iter_moveE:
	.zero		1
	.type		_ZN39_INTERNAL_c32501e8_4_k_cu_d1ab11ef_35004cuda3std3__45__cpo5beginE,@object
	.size		_ZN39_INTERNAL_c32501e8_4_k_cu_d1ab11ef_35004cuda3std3__45__cpo5beginE,(_ZN39_INTERNAL_c32501e8_4_k_cu_d1ab11ef_35004cuda3std3__441_GLOBAL__N__c32501e8_4_k_cu_d1ab11ef_35006ignoreE - _ZN39_INTERNAL_c32501e8_4_k_cu_d1ab11ef_35004cuda3std3__45__cpo5beginE)
_ZN39_INTERNAL_c32501e8_4_k_cu_d1ab11ef_35004cuda3std3__45__cpo5beginE:
	.zero		1
	.type		_ZN39_INTERNAL_c32501e8_4_k_cu_d1ab11ef_35004cuda3std3__441_GLOBAL__N__c32501e8_4_k_cu_d1ab11ef_35006ignoreE,@object
	.size		_ZN39_INTERNAL_c32501e8_4_k_cu_d1ab11ef_35004cuda3std3__441_GLOBAL__N__c32501e8_4_k_cu_d1ab11ef_35006ignoreE,(_ZN39_INTERNAL_c32501e8_4_k_cu_d1ab11ef_35004cute7productE - _ZN39_INTERNAL_c32501e8_4_k_cu_d1ab11ef_35004cuda3std3__441_GLOBAL__N__c32501e8_4_k_cu_d1ab11ef_35006ignoreE)
_ZN39_INTERNAL_c32501e8_4_k_cu_d1ab11ef_35004cuda3std3__441_GLOBAL__N__c32501e8_4_k_cu_d1ab11ef_35006ignoreE:
	.zero		1
	.type		_ZN39_INTERNAL_c32501e8_4_k_cu_d1ab11ef_35004cute7productE,@object
	.size		_ZN39_INTERNAL_c32501e8_4_k_cu_d1ab11ef_35004cute7productE,(_ZN39_INTERNAL_c32501e8_4_k_cu_d1ab11ef_35004cuda3std3__45__cpo3endE - _ZN39_INTERNAL_c32501e8_4_k_cu_d1ab11ef_35004cute7productE)
_ZN39_INTERNAL_c32501e8_4_k_cu_d1ab11ef_35004cute7productE:
	.zero		1
	.type		_ZN39_INTERNAL_c32501e8_4_k_cu_d1ab11ef_35004cuda3std3__45__cpo3endE,@object
	.size		_ZN39_INTERNAL_c32501e8_4_k_cu_d1ab11ef_35004cuda3std3__45__cpo3endE,(_ZN39_INTERNAL_c32501e8_4_k_cu_d1ab11ef_35004cuda3std3__419piecewise_constructE - _ZN39_INTERNAL_c32501e8_4_k_cu_d1ab11ef_35004cuda3std3__45__cpo3endE)
_ZN39_INTERNAL_c32501e8_4_k_cu_d1ab11ef_35004cuda3std3__45__cpo3endE:
	.zero		1
	.type		_ZN39_INTERNAL_c32501e8_4_k_cu_d1ab11ef_35004cuda3std3__419piecewise_constructE,@object
	.size		_ZN39_INTERNAL_c32501e8_4_k_cu_d1ab11ef_35004cuda3std3__419piecewise_constructE,(_ZN39_INTERNAL_c32501e8_4_k_cu_d1ab11ef_35004cuda3std3__45__cpo4cendE - _ZN39_INTERNAL_c32501e8_4_k_cu_d1ab11ef_35004cuda3std3__419piecewise_constructE)
_ZN39_INTERNAL_c32501e8_4_k_cu_d1ab11ef_35004cuda3std3__419piecewise_constructE:
	.zero		1
	.type		_ZN39_INTERNAL_c32501e8_4_k_cu_d1ab11ef_35004cuda3std3__45__cpo4cendE,@object
	.size		_ZN39_INTERNAL_c32501e8_4_k_cu_d1ab11ef_35004cuda3std3__45__cpo4cendE,(_ZN39_INTERNAL_c32501e8_4_k_cu_d1ab11ef_35004cuda3std6ranges3__45__cpo4swapE - _ZN39_INTERNAL_c32501e8_4_k_cu_d1ab11ef_35004cuda3std3__45__cpo4cendE)
_ZN39_INTERNAL_c32501e8_4_k_cu_d1ab11ef_35004cuda3std3__45__cpo4cendE:
	.zero		1
	.type		_ZN39_INTERNAL_c32501e8_4_k_cu_d1ab11ef_35004cuda3std6ranges3__45__cpo4swapE,@object
	.size		_ZN39_INTERNAL_c32501e8_4_k_cu_d1ab11ef_35004cuda3std6ranges3__45__cpo4swapE,(.L_9 - _ZN39_INTERNAL_c32501e8_4_k_cu_d1ab11ef_35004cuda3std6ranges3__45__cpo4swapE)
_ZN39_INTERNAL_c32501e8_4_k_cu_d1ab11ef_35004cuda3std6ranges3__45__cpo4swapE:
	.zero		1
.L_9:


//--------------------- .nv.constant0._ZN7cutlass13device_kernelINS_4fmha6kernel28FmhaKernelTmaWarpSpecializedINS1_10collective30FmhaMainloopTmaWarpSpecializedINS_10bfloat16_tEffN4cute5tupleIJNS7_1CILi128EEESA_NS9_ILi48EEEEEENS8_IJiNS9_ILi1EEENS8_IJiiEEEEEESF_SF_NS4_14ResidualFusionEJNS2_6OptionILNS2_3TagE0ENS9_ILb1EEEEENSH_ILSI_2ESJ_EEEEENS4_15FmhaFwdEpilogueIS6_fNS8_IJNS9_ILi64EEESB_SA_EEEEENS2_23PersistentTileSchedulerEJSK_SL_EEEEEvNT_6ParamsE --------------------------
	.section	.nv.constant0._ZN7cutlass13device_kernelINS_4fmha6kernel28FmhaKernelTmaWarpSpecializedINS1_10collective30FmhaMainloopTmaWarpSpecializedINS_10bfloat16_tEffN4cute5tupleIJNS7_1CILi128EEESA_NS9_ILi48EEEEEENS8_IJiNS9_ILi1EEENS8_IJiiEEEEEESF_SF_NS4_14ResidualFusionEJNS2_6OptionILNS2_3TagE0ENS9_ILb1EEEEENSH_ILSI_2ESJ_EEEEENS4_15FmhaFwdEpilogueIS6_fNS8_IJNS9_ILi64EEESB_SA_EEEEENS2_23PersistentTileSchedulerEJSK_SL_EEEEEvNT_6ParamsE,"a",@progbits
	.sectionflags	@""
	.align	4
.nv.constant0._ZN7cutlass13device_kernelINS_4fmha6kernel28FmhaKernelTmaWarpSpecializedINS1_10collective30FmhaMainloopTmaWarpSpecializedINS_10bfloat16_tEffN4cute5tupleIJNS7_1CILi128EEESA_NS9_ILi48EEEEEENS8_IJiNS9_ILi1EEENS8_IJiiEEEEEESF_SF_NS4_14ResidualFusionEJNS2_6OptionILNS2_3TagE0ENS9_ILb1EEEEENSH_ILSI_2ESJ_EEEEENS4_15FmhaFwdEpilogueIS6_fNS8_IJNS9_ILi64EEESB_SA_EEEEENS2_23PersistentTileSchedulerEJSK_SL_EEEEEvNT_6ParamsE:
	.zero		2688


//--------------------- SYMBOLS --------------------------

	.type		.nv.reservedSmem.offset0,@object
	.size		.nv.reservedSmem.offset0,0x4
	.type		__assertfail,@function
